// auto-generated by cutlass_sweep.gemm — config: {"arch": "sm_90", "cluster_m": 1, "cluster_n": 2, "dtype": "bf16", "dtype_b": "bf16", "layout": "nt", "stages": 0, "tile_k": 32, "tile_m": 128, "tile_n": 64}
#include "cutlass/cutlass.h"
#include "cutlass/gemm/collective/collective_builder.hpp"
#include "cutlass/gemm/device/gemm_universal_adapter.h"
#include "cutlass/gemm/kernel/gemm_universal.hpp"
#include "cutlass/epilogue/collective/collective_builder.hpp"

using ElemA = cutlass::bfloat16_t;
using ElemB = cutlass::bfloat16_t;
using ElemCD = cutlass::bfloat16_t;
using Acc  = float;
using TileShape    = cute::Shape<cute::_128, cute::_64, cute::_32>;
using ClusterShape = cute::Shape<cute::_1, cute::_2, cute::_1>;

using CollectiveEpilogue = typename cutlass::epilogue::collective::CollectiveBuilder<
    cutlass::arch::Sm90, cutlass::arch::OpClassTensorOp,
    TileShape, ClusterShape,
    cutlass::epilogue::collective::EpilogueTileAuto,
    Acc, Acc,
    ElemCD, cutlass::layout::RowMajor, 128 / cutlass::sizeof_bits<ElemCD>::value,
    ElemCD, cutlass::layout::RowMajor, 128 / cutlass::sizeof_bits<ElemCD>::value,
    cutlass::epilogue::collective::EpilogueScheduleAuto
  >::CollectiveOp;

using CollectiveMainloop = typename cutlass::gemm::collective::CollectiveBuilder<
    cutlass::arch::Sm90, cutlass::arch::OpClassTensorOp,
    ElemA, cutlass::layout::RowMajor, 128 / cutlass::sizeof_bits<ElemA>::value,
    ElemB, cutlass::layout::ColumnMajor, 128 / cutlass::sizeof_bits<ElemB>::value,
    Acc,
    TileShape, ClusterShape,
    cutlass::gemm::collective::StageCountAutoCarveout<static_cast<int>(sizeof(typename CollectiveEpilogue::SharedStorage))>,
    cutlass::gemm::collective::KernelScheduleAuto
  >::CollectiveOp;

using GemmKernel = cutlass::gemm::kernel::GemmUniversal<
    cute::Shape<int,int,int,int>,
    CollectiveMainloop,
    CollectiveEpilogue
>;
using Gemm = cutlass::gemm::device::GemmUniversalAdapter<GemmKernel>;

// Force the device kernel symbol into the cubin without needing a host main.
auto* _anchor = &cutlass::device_kernel<GemmKernel>;


// ===== COMPILED SASS (sm_90a) =====

	.target	sm_90a

	.elftype	@"ET_EXEC"


//--------------------- .note.nv.tkinfo           --------------------------
	.section	.note.nv.tkinfo,"",@"SHT_NOTE"
	.sectionflags	@"SHF_NOTE_NV_TKINFO"
	.tkinfo
        /*0018*/ 	.word	0x00000002
        /*0030*/ 	.string	""
        /*0030*/ 	.string	"ptxas"
        /*0030*/ 	.string	"Cuda compilation tools, release 13.0, V13.0.88"
        /*0030*/ 	.string	"Build cuda_13.0.r13.0/compiler.36424714_0"
        /*0030*/ 	.string	"-arch sm_90a -m 64 "



//--------------------- .note.nv.cuinfo           --------------------------
	.section	.note.nv.cuinfo,"",@"SHT_NOTE"
	.sectionflags	@"SHF_NOTE_NV_CUINFO"
        /*0018*/ 	.short	0x0002
        /*001a*/ 	.short	0x005a
        /*001c*/ 	.short	0x0082
	.zero		2


//--------------------- .nv.info                  --------------------------
	.section	.nv.info,"",@"SHT_CUDA_INFO"
	.align	4


	//----- nvinfo : EIATTR_REGCOUNT
	.align		4
        /*0000*/ 	.byte	0x04, 0x2f
        /*0002*/ 	.short	(.L_15 - .L_14)
	.align		4
.L_14:
        /*0004*/ 	.word	index@(_ZN7cutlass13device_kernelINS_4gemm6kernel13GemmUniversalIN4cute5tupleIJiiiiEEENS1_10collective13CollectiveMmaINS1_34MainloopSm90TmaGmmaWarpSpecializedILi18ENS5_IJNS4_1CILi1EEENSA_ILi2EEESB_EEENS1_35KernelTmaWarpSpecializedCooperativeEEENS5_IJNSA_ILi128EEENSA_ILi64EEENSA_ILi32EEEEEENS_10bfloat16_tENS5_IJlSB_lEEESK_SL_NS4_8TiledMMAINS4_8MMA_AtomIJNS4_4SM904GMMA27MMA_64x64x16_F32BF16BF16_SSILNSP_5MajorE0ELSR_0ELNSP_7ScaleInE1ELSS_1EEEEEENS4_6LayoutINS5_IJSC_SB_SB_EEENS5_IJSB_NSA_ILi0EEESX_EEEEENS5_IJNS4_10UnderscoreES10_S10_EEEEENS4_23SM90_TMA_LOAD_MULTICASTENS4_14ComposedLayoutINS4_7SwizzleILi2ELi4ELi3EEENS4_18smem_ptr_flag_bitsILi16EEENSV_INS5_IJNSA_ILi8EEESI_EEENS5_IJSI_SB_EEEEEEEvNS4_8identityENS4_13SM90_TMA_LOADES1D_vS1E_EENS_8epilogue10collective6detail29Sm90TmaWarpSpecializedAdapterINS1I_15DefaultEpilogueISK_SL_SL_NS1H_6thread17LinearCombinationISK_Li1EffLNS1M_9ScaleType4KindE0ELNS_15FloatRoundStyleE2ESK_EENS1_15EpilogueDefaultEEEEEvvEEEEvNT_6ParamsE)
        /*0008*/ 	.word	0x000000a8


	//----- nvinfo : EIATTR_FRAME_SIZE
	.align		4
.L_15:
        /*000c*/ 	.byte	0x04, 0x11
        /*000e*/ 	.short	(.L_17 - .L_16)
	.align		4
.L_16:
        /*0010*/ 	.word	index@(_ZN7cutlass13device_kernelINS_4gemm6kernel13GemmUniversalIN4cute5tupleIJiiiiEEENS1_10collective13CollectiveMmaINS1_34MainloopSm90TmaGmmaWarpSpecializedILi18ENS5_IJNS4_1CILi1EEENSA_ILi2EEESB_EEENS1_35KernelTmaWarpSpecializedCooperativeEEENS5_IJNSA_ILi128EEENSA_ILi64EEENSA_ILi32EEEEEENS_10bfloat16_tENS5_IJlSB_lEEESK_SL_NS4_8TiledMMAINS4_8MMA_AtomIJNS4_4SM904GMMA27MMA_64x64x16_F32BF16BF16_SSILNSP_5MajorE0ELSR_0ELNSP_7ScaleInE1ELSS_1EEEEEENS4_6LayoutINS5_IJSC_SB_SB_EEENS5_IJSB_NSA_ILi0EEESX_EEEEENS5_IJNS4_10UnderscoreES10_S10_EEEEENS4_23SM90_TMA_LOAD_MULTICASTENS4_14ComposedLayoutINS4_7SwizzleILi2ELi4ELi3EEENS4_18smem_ptr_flag_bitsILi16EEENSV_INS5_IJNSA_ILi8EEESI_EEENS5_IJSI_SB_EEEEEEEvNS4_8identityENS4_13SM90_TMA_LOADES1D_vS1E_EENS_8epilogue10collective6detail29Sm90TmaWarpSpecializedAdapterINS1I_15DefaultEpilogueISK_SL_SL_NS1H_6thread17LinearCombinationISK_Li1EffLNS1M_9ScaleType4KindE0ELNS_15FloatRoundStyleE2ESK_EENS1_15EpilogueDefaultEEEEEvvEEEEvNT_6ParamsE)
        /*0014*/ 	.word	0x00000000


	//----- nvinfo : EIATTR_MIN_STACK_SIZE
	.align		4
.L_17:
        /*0018*/ 	.byte	0x04, 0x12
        /*001a*/ 	.short	(.L_19 - .L_18)
	.align		4
.L_18:
        /*001c*/ 	.word	index@(_ZN7cutlass13device_kernelINS_4gemm6kernel13GemmUniversalIN4cute5tupleIJiiiiEEENS1_10collective13CollectiveMmaINS1_34MainloopSm90TmaGmmaWarpSpecializedILi18ENS5_IJNS4_1CILi1EEENSA_ILi2EEESB_EEENS1_35KernelTmaWarpSpecializedCooperativeEEENS5_IJNSA_ILi128EEENSA_ILi64EEENSA_ILi32EEEEEENS_10bfloat16_tENS5_IJlSB_lEEESK_SL_NS4_8TiledMMAINS4_8MMA_AtomIJNS4_4SM904GMMA27MMA_64x64x16_F32BF16BF16_SSILNSP_5MajorE0ELSR_0ELNSP_7ScaleInE1ELSS_1EEEEEENS4_6LayoutINS5_IJSC_SB_SB_EEENS5_IJSB_NSA_ILi0EEESX_EEEEENS5_IJNS4_10UnderscoreES10_S10_EEEEENS4_23SM90_TMA_LOAD_MULTICASTENS4_14ComposedLayoutINS4_7SwizzleILi2ELi4ELi3EEENS4_18smem_ptr_flag_bitsILi16EEENSV_INS5_IJNSA_ILi8EEESI_EEENS5_IJSI_SB_EEEEEEEvNS4_8identityENS4_13SM90_TMA_LOADES1D_vS1E_EENS_8epilogue10collective6detail29Sm90TmaWarpSpecializedAdapterINS1I_15DefaultEpilogueISK_SL_SL_NS1H_6thread17LinearCombinationISK_Li1EffLNS1M_9ScaleType4KindE0ELNS_15FloatRoundStyleE2ESK_EENS1_15EpilogueDefaultEEEEEvvEEEEvNT_6ParamsE)
        /*0020*/ 	.word	0x00000000
.L_19:


//--------------------- .nv.compat                --------------------------
	.section	.nv.compat,"",@"SHT_CUDA_COMPAT_INFO"
	.align	4
        /*0000*/ 	.byte	0x02, 0x09, 0x01, 0x00, 0x02, 0x02, 0x04, 0x00, 0x02, 0x05, 0x05, 0x00, 0x03, 0x07, 0x01, 0x01
        /*0010*/ 	.byte	0x02, 0x03, 0x01, 0x00, 0x02, 0x06, 0x01, 0x00, 0x04, 0x0b, 0x08, 0x00, 0x00, 0x00, 0x00, 0x00
        /*0020*/ 	.byte	0x00, 0x00, 0x00, 0x00


//--------------------- .nv.info._ZN7cutlass13device_kernelINS_4gemm6kernel13GemmUniversalIN4cute5tupleIJiiiiEEENS1_10collective13CollectiveMmaINS1_34MainloopSm90TmaGmmaWarpSpecializedILi18ENS5_IJNS4_1CILi1EEENSA_ILi2EEESB_EEENS1_35KernelTmaWarpSpecializedCooperativeEEENS5_IJNSA_ILi128EEENSA_ILi64EEENSA_ILi32EEEEEENS_10bfloat16_tENS5_IJlSB_lEEESK_SL_NS4_8TiledMMAINS4_8MMA_AtomIJNS4_4SM904GMMA27MMA_64x64x16_F32BF16BF16_SSILNSP_5MajorE0ELSR_0ELNSP_7ScaleInE1ELSS_1EEEEEENS4_6LayoutINS5_IJSC_SB_SB_EEENS5_IJSB_NSA_ILi0EEESX_EEEEENS5_IJNS4_10UnderscoreES10_S10_EEEEENS4_23SM90_TMA_LOAD_MULTICASTENS4_14ComposedLayoutINS4_7SwizzleILi2ELi4ELi3EEENS4_18smem_ptr_flag_bitsILi16EEENSV_INS5_IJNSA_ILi8EEESI_EEENS5_IJSI_SB_EEEEEEEvNS4_8identityENS4_13SM90_TMA_LOADES1D_vS1E_EENS_8epilogue10collective6detail29Sm90TmaWarpSpecializedAdapterINS1I_15DefaultEpilogueISK_SL_SL_NS1H_6thread17LinearCombinationISK_Li1EffLNS1M_9ScaleType4KindE0ELNS_15FloatRoundStyleE2ESK_EENS1_15EpilogueDefaultEEEEEvvEEEEvNT_6ParamsE --------------------------
	.section	.nv.info._ZN7cutlass13device_kernelINS_4gemm6kernel13GemmUniversalIN4cute5tupleIJiiiiEEENS1_10collective13CollectiveMmaINS1_34MainloopSm90TmaGmmaWarpSpecializedILi18ENS5_IJNS4_1CILi1EEENSA_ILi2EEESB_EEENS1_35KernelTmaWarpSpecializedCooperativeEEENS5_IJNSA_ILi128EEENSA_ILi64EEENSA_ILi32EEEEEENS_10bfloat16_tENS5_IJlSB_lEEESK_SL_NS4_8TiledMMAINS4_8MMA_AtomIJNS4_4SM904GMMA27MMA_64x64x16_F32BF16BF16_SSILNSP_5MajorE0ELSR_0ELNSP_7ScaleInE1ELSS_1EEEEEENS4_6LayoutINS5_IJSC_SB_SB_EEENS5_IJSB_NSA_ILi0EEESX_EEEEENS5_IJNS4_10UnderscoreES10_S10_EEEEENS4_23SM90_TMA_LOAD_MULTICASTENS4_14ComposedLayoutINS4_7SwizzleILi2ELi4ELi3EEENS4_18smem_ptr_flag_bitsILi16EEENSV_INS5_IJNSA_ILi8EEESI_EEENS5_IJSI_SB_EEEEEEEvNS4_8identityENS4_13SM90_TMA_LOADES1D_vS1E_EENS_8epilogue10collective6detail29Sm90TmaWarpSpecializedAdapterINS1I_15DefaultEpilogueISK_SL_SL_NS1H_6thread17LinearCombinationISK_Li1EffLNS1M_9ScaleType4KindE0ELNS_15FloatRoundStyleE2ESK_EENS1_15EpilogueDefaultEEEEEvvEEEEvNT_6ParamsE,"",@"SHT_CUDA_INFO"
	.sectionflags	@""
	.align	4


	//----- nvinfo : EIATTR_CUDA_API_VERSION
	.align		4
        /*0000*/ 	.byte	0x04, 0x37
        /*0002*/ 	.short	(.L_21 - .L_20)
.L_20:
        /*0004*/ 	.word	0x00000082


	//----- nvinfo : EIATTR_KPARAM_INFO
	.align		4
.L_21:
        /*0008*/ 	.byte	0x04, 0x17
        /*000a*/ 	.short	(.L_23 - .L_22)
.L_22:
        /*000c*/ 	.word	0x00000000
        /*0010*/ 	.short	0x0000
        /*0012*/ 	.short	0x0070
        /*0014*/ 	.byte	0x00, 0xf0, 0x01, 0x10


	//----- nvinfo : EIATTR_SPARSE_MMA_MASK
	.align		4
.L_23:
        /*0018*/ 	.byte	0x03, 0x50
        /*001a*/ 	.short	0x0000


	//----- nvinfo : EIATTR_MAXREG_COUNT
	.align		4
        /*001c*/ 	.byte	0x03, 0x1b
        /*001e*/ 	.short	0x00a8


	//----- nvinfo : EIATTR_NUM_BARRIERS
	.align		4
        /*0020*/ 	.byte	0x02, 0x4c
        /*0022*/ 	.byte	0x01
	.zero		1


	//----- nvinfo : EIATTR_EXTERNS
	.align		4
        /*0024*/ 	.byte	0x04, 0x0f
        /*0026*/ 	.short	(.L_25 - .L_24)


	//   ....[0]....
	.align		4
.L_24:
        /*0028*/ 	.word	index@(__assertfail)


	//----- nvinfo : EIATTR_MERCURY_ISA_VERSION
	.align		4
.L_25:
        /*002c*/ 	.byte	0x03, 0x5f
        /*002e*/ 	.short	0x0101


	//----- nvinfo : EIATTR_INT_WARP_WIDE_INSTR_OFFSETS
	.align		4
        /*0030*/ 	.byte	0x04, 0x31
        /*0032*/ 	.short	(.L_27 - .L_26)


	//   ....[0]....
.L_26:
        /*0034*/ 	.word	0x00000660


	//   ....[1]....
        /*0038*/ 	.word	0x00000680


	//   ....[2]....
        /*003c*/ 	.word	0x00000830


	//----- nvinfo : EIATTR_COOP_GROUP_MASK_REGIDS
	.align		4
.L_27:
        /*0040*/ 	.byte	0x04, 0x29
        /*0042*/ 	.short	(.L_29 - .L_28)


	//   ....[0]....
.L_28:
        /*0044*/ 	.word	0xffffffff


	//   ....[1]....
        /*0048*/ 	.word	0xffffffff


	//   ....[2]....
        /*004c*/ 	.word	0xffffffff


	//   ....[3]....
        /*0050*/ 	.word	0xffffffff


	//   ....[4]....
        /*0054*/ 	.word	0xffffffff


	//   ....[5]....
        /*0058*/ 	.word	0xffffffff


	//----- nvinfo : EIATTR_COOP_GROUP_INSTR_OFFSETS
	.align		4
.L_29:
        /*005c*/ 	.byte	0x04, 0x28
        /*005e*/ 	.short	(.L_31 - .L_30)


	//   ....[0]....
.L_30:
        /*0060*/ 	.word	0x00000060


	//   ....[1]....
        /*0064*/ 	.word	0x00000070


	//   ....[2]....
        /*0068*/ 	.word	0x00000130


	//   ....[3]....
        /*006c*/ 	.word	0x000004b0


	//   ....[4]....
        /*0070*/ 	.word	0x00000970


	//   ....[5]....
        /*0074*/ 	.word	0x000013b0


	//----- nvinfo : EIATTR_REG_RECONFIG
	.align		4
.L_31:
        /*0078*/ 	.byte	0x01, 0x54
	.zero		2


	//----- nvinfo : EIATTR_SYSCALL_OFFSETS
	.align		4
        /*007c*/ 	.byte	0x04, 0x46
        /*007e*/ 	.short	(.L_33 - .L_32)


	//   ....[0]....
.L_32:
        /*0080*/ 	.word	0x00001570


	//----- nvinfo : EIATTR_MBARRIER_INSTR_OFFSETS
	.align		4
.L_33:
        /*0084*/ 	.byte	0x04, 0x39
        /*0086*/ 	.short	(.L_35 - .L_34)


	//   ....[0]....
.L_34:
        /*0088*/ 	.word	0x00000250
        /*008c*/ 	.word	0x000000ff
        /*0090*/ 	.word	0x00000000
        /*0094*/ 	.short	0x0100
        /*0096*/ 	.byte	0x08
	.zero		1


	//   ....[1]....
        /*0098*/ 	.word	0x00000260
        /*009c*/ 	.word	0x000000ff
        /*00a0*/ 	.word	0x00000090
        /*00a4*/ 	.short	0x0100
        /*00a6*/ 	.byte	0x08
	.zero		1


	//   ....[2]....
        /*00a8*/ 	.word	0x00000270
        /*00ac*/ 	.word	0x000000ff
        /*00b0*/ 	.word	0x00000008
        /*00b4*/ 	.short	0x0100
        /*00b6*/ 	.byte	0x08
	.zero		1


	//   ....[3]....
        /*00b8*/ 	.word	0x00000280
        /*00bc*/ 	.word	0x000000ff
        /*00c0*/ 	.word	0x00000098
        /*00c4*/ 	.short	0x0100
        /*00c6*/ 	.byte	0x08
	.zero		1


	//   ....[4]....
        /*00c8*/ 	.word	0x00000290
        /*00cc*/ 	.word	0x000000ff
        /*00d0*/ 	.word	0x00000010
        /*00d4*/ 	.short	0x0100
        /*00d6*/ 	.byte	0x08
	.zero		1


	//   ....[5]....
        /*00d8*/ 	.word	0x000002a0
        /*00dc*/ 	.word	0x000000ff
        /*00e0*/ 	.word	0x000000a0
        /*00e4*/ 	.short	0x0100
        /*00e6*/ 	.byte	0x08
	.zero		1


	//   ....[6]....
        /*00e8*/ 	.word	0x000002b0
        /*00ec*/ 	.word	0x000000ff
        /*00f0*/ 	.word	0x00000018
        /*00f4*/ 	.short	0x0100
        /*00f6*/ 	.byte	0x08
	.zero		1


	//   ....[7]....
        /*00f8*/ 	.word	0x000002c0
        /*00fc*/ 	.word	0x000000ff
        /*0100*/ 	.word	0x000000a8
        /*0104*/ 	.short	0x0100
        /*0106*/ 	.byte	0x08
	.zero		1


	//   ....[8]....
        /*0108*/ 	.word	0x000002d0
        /*010c*/ 	.word	0x000000ff
        /*0110*/ 	.word	0x00000020
        /*0114*/ 	.short	0x0100
        /*0116*/ 	.byte	0x08
	.zero		1


	//   ....[9]....
        /*0118*/ 	.word	0x000002e0
        /*011c*/ 	.word	0x000000ff
        /*0120*/ 	.word	0x000000b0
        /*0124*/ 	.short	0x0100
        /*0126*/ 	.byte	0x08
	.zero		1


	//   ....[10]....
        /*0128*/ 	.word	0x000002f0
        /*012c*/ 	.word	0x000000ff
        /*0130*/ 	.word	0x00000028
        /*0134*/ 	.short	0x0100
        /*0136*/ 	.byte	0x08
	.zero		1


	//   ....[11]....
        /*0138*/ 	.word	0x00000300
        /*013c*/ 	.word	0x000000ff
        /*0140*/ 	.word	0x000000b8
        /*0144*/ 	.short	0x0100
        /*0146*/ 	.byte	0x08
	.zero		1


	//   ....[12]....
        /*0148*/ 	.word	0x00000310
        /*014c*/ 	.word	0x000000ff
        /*0150*/ 	.word	0x00000030
        /*0154*/ 	.short	0x0100
        /*0156*/ 	.byte	0x08
	.zero		1


	//   ....[13]....
        /*0158*/ 	.word	0x00000320
        /*015c*/ 	.word	0x000000ff
        /*0160*/ 	.word	0x000000c0
        /*0164*/ 	.short	0x0100
        /*0166*/ 	.byte	0x08
	.zero		1


	//   ....[14]....
        /*0168*/ 	.word	0x00000330
        /*016c*/ 	.word	0x000000ff
        /*0170*/ 	.word	0x00000038
        /*0174*/ 	.short	0x0100
        /*0176*/ 	.byte	0x08
	.zero		1


	//   ....[15]....
        /*0178*/ 	.word	0x00000340
        /*017c*/ 	.word	0x000000ff
        /*0180*/ 	.word	0x000000c8
        /*0184*/ 	.short	0x0100
        /*0186*/ 	.byte	0x08
	.zero		1


	//   ....[16]....
        /*0188*/ 	.word	0x00000350
        /*018c*/ 	.word	0x000000ff
        /*0190*/ 	.word	0x00000040
        /*0194*/ 	.short	0x0100
        /*0196*/ 	.byte	0x08
	.zero		1


	//   ....[17]....
        /*0198*/ 	.word	0x00000360
        /*019c*/ 	.word	0x000000ff
        /*01a0*/ 	.word	0x000000d0
        /*01a4*/ 	.short	0x0100
        /*01a6*/ 	.byte	0x08
	.zero		1


	//   ....[18]....
        /*01a8*/ 	.word	0x00000370
        /*01ac*/ 	.word	0x000000ff
        /*01b0*/ 	.word	0x00000048
        /*01b4*/ 	.short	0x0100
        /*01b6*/ 	.byte	0x08
	.zero		1


	//   ....[19]....
        /*01b8*/ 	.word	0x00000380
        /*01bc*/ 	.word	0x000000ff
        /*01c0*/ 	.word	0x000000d8
        /*01c4*/ 	.short	0x0100
        /*01c6*/ 	.byte	0x08
	.zero		1


	//   ....[20]....
        /*01c8*/ 	.word	0x00000390
        /*01cc*/ 	.word	0x000000ff
        /*01d0*/ 	.word	0x00000050
        /*01d4*/ 	.short	0x0100
        /*01d6*/ 	.byte	0x08
	.zero		1


	//   ....[21]....
        /*01d8*/ 	.word	0x000003a0
        /*01dc*/ 	.word	0x000000ff
        /*01e0*/ 	.word	0x000000e0
        /*01e4*/ 	.short	0x0100
        /*01e6*/ 	.byte	0x08
	.zero		1


	//   ....[22]....
        /*01e8*/ 	.word	0x000003b0
        /*01ec*/ 	.word	0x000000ff
        /*01f0*/ 	.word	0x00000058
        /*01f4*/ 	.short	0x0100
        /*01f6*/ 	.byte	0x08
	.zero		1


	//   ....[23]....
        /*01f8*/ 	.word	0x000003c0
        /*01fc*/ 	.word	0x000000ff
        /*0200*/ 	.word	0x000000e8
        /*0204*/ 	.short	0x0100
        /*0206*/ 	.byte	0x08
	.zero		1


	//   ....[24]....
        /*0208*/ 	.word	0x000003d0
        /*020c*/ 	.word	0x000000ff
        /*0210*/ 	.word	0x00000060
        /*0214*/ 	.short	0x0100
        /*0216*/ 	.byte	0x08
	.zero		1


	//   ....[25]....
        /*0218*/ 	.word	0x000003e0
        /*021c*/ 	.word	0x000000ff
        /*0220*/ 	.word	0x000000f0
        /*0224*/ 	.short	0x0100
        /*0226*/ 	.byte	0x08
	.zero		1


	//   ....[26]....
        /*0228*/ 	.word	0x000003f0
        /*022c*/ 	.word	0x000000ff
        /*0230*/ 	.word	0x00000068
        /*0234*/ 	.short	0x0100
        /*0236*/ 	.byte	0x08
	.zero		1


	//   ....[27]....
        /*0238*/ 	.word	0x00000400
        /*023c*/ 	.word	0x000000ff
        /*0240*/ 	.word	0x000000f8
        /*0244*/ 	.short	0x0100
        /*0246*/ 	.byte	0x08
	.zero		1


	//   ....[28]....
        /*0248*/ 	.word	0x00000410
        /*024c*/ 	.word	0x000000ff
        /*0250*/ 	.word	0x00000070
        /*0254*/ 	.short	0x0100
        /*0256*/ 	.byte	0x08
	.zero		1


	//   ....[29]....
        /*0258*/ 	.word	0x00000420
        /*025c*/ 	.word	0x000000ff
        /*0260*/ 	.word	0x00000100
        /*0264*/ 	.short	0x0100
        /*0266*/ 	.byte	0x08
	.zero		1


	//   ....[30]....
        /*0268*/ 	.word	0x00000430
        /*026c*/ 	.word	0x000000ff
        /*0270*/ 	.word	0x00000078
        /*0274*/ 	.short	0x0100
        /*0276*/ 	.byte	0x08
	.zero		1


	//   ....[31]....
        /*0278*/ 	.word	0x00000440
        /*027c*/ 	.word	0x000000ff
        /*0280*/ 	.word	0x00000108
        /*0284*/ 	.short	0x0100
        /*0286*/ 	.byte	0x08
	.zero		1


	//   ....[32]....
        /*0288*/ 	.word	0x00000450
        /*028c*/ 	.word	0x000000ff
        /*0290*/ 	.word	0x00000080
        /*0294*/ 	.short	0x0100
        /*0296*/ 	.byte	0x08
	.zero		1


	//   ....[33]....
        /*0298*/ 	.word	0x00000460
        /*029c*/ 	.word	0x000000ff
        /*02a0*/ 	.word	0x00000110
        /*02a4*/ 	.short	0x0100
        /*02a6*/ 	.byte	0x08
	.zero		1


	//   ....[34]....
        /*02a8*/ 	.word	0x00000470
        /*02ac*/ 	.word	0x000000ff
        /*02b0*/ 	.word	0x00000088
        /*02b4*/ 	.short	0x0100
        /*02b6*/ 	.byte	0x08
	.zero		1


	//   ....[35]....
        /*02b8*/ 	.word	0x00000480
        /*02bc*/ 	.word	0x000000ff
        /*02c0*/ 	.word	0x00000118
        /*02c4*/ 	.short	0x0100
        /*02c6*/ 	.byte	0x08
	.zero		1


	//   ....[36]....
        /*02c8*/ 	.word	0x000008b0
        /*02cc*/ 	.word	0x000000ff
        /*02d0*/ 	.word	0x00000130
        /*02d4*/ 	.short	0x0100
        /*02d6*/ 	.byte	0x06
	.zero		1


	//   ....[37]....
        /*02d8*/ 	.word	0x00000920
        /*02dc*/ 	.word	0x000000ff
        /*02e0*/ 	.word	0x00000138
        /*02e4*/ 	.short	0x0100
        /*02e6*/ 	.byte	0x06
	.zero		1


	//   ....[38]....
        /*02e8*/ 	.word	0x00001630
        /*02ec*/ 	.word	0x00000003
        /*02f0*/ 	.word	0x00000000
        /*02f4*/ 	.short	0x010a
        /*02f6*/ 	.byte	0x3f
	.zero		1


	//   ....[39]....
        /*02f8*/ 	.word	0x00001670
        /*02fc*/ 	.word	0x00000003
        /*0300*/ 	.word	0x00000000
        /*0304*/ 	.short	0x010a
        /*0306*/ 	.byte	0x3f
	.zero		1


	//   ....[40]....
        /*0308*/ 	.word	0x00001940
        /*030c*/ 	.word	0x00000005
        /*0310*/ 	.word	0x00000000
        /*0314*/ 	.short	0x010a
        /*0316*/ 	.byte	0x3f
	.zero		1


	//   ....[41]....
        /*0318*/ 	.word	0x00001980
        /*031c*/ 	.word	0x00000005
        /*0320*/ 	.word	0x00000000
        /*0324*/ 	.short	0x010a
        /*0326*/ 	.byte	0x3f
	.zero		1


	//   ....[42]....
        /*0328*/ 	.word	0x00001ae0
        /*032c*/ 	.word	0x00000005
        /*0330*/ 	.word	0x00000000
        /*0334*/ 	.short	0x0101
        /*0336*/ 	.byte	0x3f
	.zero		1


	//   ....[43]....
        /*0338*/ 	.word	0x00001d00
        /*033c*/ 	.word	0x00000003
        /*0340*/ 	.word	0x00000000
        /*0344*/ 	.short	0x0101
        /*0346*/ 	.byte	0x3f
	.zero		1


	//   ....[44]....
        /*0348*/ 	.word	0x000051a0
        /*034c*/ 	.word	0x00000016
        /*0350*/ 	.word	0x00000090
        /*0354*/ 	.short	0x010a
        /*0356*/ 	.byte	0x3f
	.zero		1


	//   ....[45]....
        /*0358*/ 	.word	0x00005500
        /*035c*/ 	.word	0x00000003
        /*0360*/ 	.word	0x00000138
        /*0364*/ 	.short	0x0101
        /*0366*/ 	.byte	0x3f
	.zero		1


	//   ....[46]....
        /*0368*/ 	.word	0x00005c50
        /*036c*/ 	.word	0x00000007
        /*0370*/ 	.word	0x00000000
        /*0374*/ 	.short	0x010a
        /*0376*/ 	.byte	0x3f
	.zero		1


	//   ....[47]....
        /*0378*/ 	.word	0x00005cd0
        /*037c*/ 	.word	0x00000008
        /*0380*/ 	.word	0x00000000
        /*0384*/ 	.short	0x010a
        /*0386*/ 	.byte	0x3f
	.zero		1


	//   ....[48]....
        /*0388*/ 	.word	0x00005d60
        /*038c*/ 	.word	0x00000009
        /*0390*/ 	.word	0x00000000
        /*0394*/ 	.short	0x010a
        /*0396*/ 	.byte	0x3f
	.zero		1


	//   ....[49]....
        /*0398*/ 	.word	0x00005df0
        /*039c*/ 	.word	0x00000008
        /*03a0*/ 	.word	0x00000000
        /*03a4*/ 	.short	0x010a
        /*03a6*/ 	.byte	0x3f
	.zero		1


	//   ....[50]....
        /*03a8*/ 	.word	0x00005e80
        /*03ac*/ 	.word	0x00000009
        /*03b0*/ 	.word	0x00000000
        /*03b4*/ 	.short	0x010a
        /*03b6*/ 	.byte	0x3f
	.zero		1


	//   ....[51]....
        /*03b8*/ 	.word	0x00005f10
        /*03bc*/ 	.word	0x00000008
        /*03c0*/ 	.word	0x00000000
        /*03c4*/ 	.short	0x010a
        /*03c6*/ 	.byte	0x3f
	.zero		1


	//   ....[52]....
        /*03c8*/ 	.word	0x00005fa0
        /*03cc*/ 	.word	0x00000009
        /*03d0*/ 	.word	0x00000000
        /*03d4*/ 	.short	0x010a
        /*03d6*/ 	.byte	0x3f
	.zero		1


	//   ....[53]....
        /*03d8*/ 	.word	0x00006030
        /*03dc*/ 	.word	0x00000008
        /*03e0*/ 	.word	0x00000000
        /*03e4*/ 	.short	0x010a
        /*03e6*/ 	.byte	0x3f
	.zero		1


	//   ....[54]....
        /*03e8*/ 	.word	0x000060c0
        /*03ec*/ 	.word	0x00000009
        /*03f0*/ 	.word	0x00000000
        /*03f4*/ 	.short	0x010a
        /*03f6*/ 	.byte	0x3f
	.zero		1


	//   ....[55]....
        /*03f8*/ 	.word	0x00006150
        /*03fc*/ 	.word	0x00000008
        /*0400*/ 	.word	0x00000000
        /*0404*/ 	.short	0x010a
        /*0406*/ 	.byte	0x3f
	.zero		1


	//   ....[56]....
        /*0408*/ 	.word	0x000061e0
        /*040c*/ 	.word	0x00000009
        /*0410*/ 	.word	0x00000000
        /*0414*/ 	.short	0x010a
        /*0416*/ 	.byte	0x3f
	.zero		1


	//   ....[57]....
        /*0418*/ 	.word	0x00006270
        /*041c*/ 	.word	0x00000008
        /*0420*/ 	.word	0x00000000
        /*0424*/ 	.short	0x010a
        /*0426*/ 	.byte	0x3f
	.zero		1


	//   ....[58]....
        /*0428*/ 	.word	0x00006300
        /*042c*/ 	.word	0x00000009
        /*0430*/ 	.word	0x00000000
        /*0434*/ 	.short	0x010a
        /*0436*/ 	.byte	0x3f
	.zero		1


	//   ....[59]....
        /*0438*/ 	.word	0x00006390
        /*043c*/ 	.word	0x00000008
        /*0440*/ 	.word	0x00000000
        /*0444*/ 	.short	0x010a
        /*0446*/ 	.byte	0x3f
	.zero		1


	//   ....[60]....
        /*0448*/ 	.word	0x00006420
        /*044c*/ 	.word	0x00000009
        /*0450*/ 	.word	0x00000000
        /*0454*/ 	.short	0x010a
        /*0456*/ 	.byte	0x3f
	.zero		1


	//   ....[61]....
        /*0458*/ 	.word	0x000064b0
        /*045c*/ 	.word	0x00000008
        /*0460*/ 	.word	0x00000000
        /*0464*/ 	.short	0x010a
        /*0466*/ 	.byte	0x3f
	.zero		1


	//   ....[62]....
        /*0468*/ 	.word	0x00006540
        /*046c*/ 	.word	0x0000000b
        /*0470*/ 	.word	0x00000000
        /*0474*/ 	.short	0x010a
        /*0476*/ 	.byte	0x3f
	.zero		1


	//   ....[63]....
        /*0478*/ 	.word	0x000065d0
        /*047c*/ 	.word	0x00000003
        /*0480*/ 	.word	0x00000000
        /*0484*/ 	.short	0x010a
        /*0486*/ 	.byte	0x3f
	.zero		1


	//   ....[64]....
        /*0488*/ 	.word	0x00006630
        /*048c*/ 	.word	0x00000003
        /*0490*/ 	.word	0x00000000
        /*0494*/ 	.short	0x010a
        /*0496*/ 	.byte	0x3f
	.zero		1


	//   ....[65]....
        /*0498*/ 	.word	0x00006680
        /*049c*/ 	.word	0x00000005
        /*04a0*/ 	.word	0x00000000
        /*04a4*/ 	.short	0x010a
        /*04a6*/ 	.byte	0x3f
	.zero		1


	//   ....[66]....
        /*04a8*/ 	.word	0x00006750
        /*04ac*/ 	.word	0x00000016
        /*04b0*/ 	.word	0x00000090
        /*04b4*/ 	.short	0x010a
        /*04b6*/ 	.byte	0x3f
	.zero		1


	//   ....[67]....
        /*04b8*/ 	.word	0x00006820
        /*04bc*/ 	.word	0x00000007
        /*04c0*/ 	.word	0x00000000
        /*04c4*/ 	.short	0x010a
        /*04c6*/ 	.byte	0x3f
	.zero		1


	//   ....[68]....
        /*04c8*/ 	.word	0x00006870
        /*04cc*/ 	.word	0x00000008
        /*04d0*/ 	.word	0x00000000
        /*04d4*/ 	.short	0x010a
        /*04d6*/ 	.byte	0x3f
	.zero		1


	//   ....[69]....
        /*04d8*/ 	.word	0x000068c0
        /*04dc*/ 	.word	0x00000009
        /*04e0*/ 	.word	0x00000000
        /*04e4*/ 	.short	0x010a
        /*04e6*/ 	.byte	0x3f
	.zero		1


	//   ....[70]....
        /*04e8*/ 	.word	0x00006910
        /*04ec*/ 	.word	0x00000008
        /*04f0*/ 	.word	0x00000000
        /*04f4*/ 	.short	0x010a
        /*04f6*/ 	.byte	0x3f
	.zero		1


	//   ....[71]....
        /*04f8*/ 	.word	0x00006960
        /*04fc*/ 	.word	0x00000009
        /*0500*/ 	.word	0x00000000
        /*0504*/ 	.short	0x010a
        /*0506*/ 	.byte	0x3f
	.zero		1


	//   ....[72]....
        /*0508*/ 	.word	0x000069b0
        /*050c*/ 	.word	0x00000008
        /*0510*/ 	.word	0x00000000
        /*0514*/ 	.short	0x010a
        /*0516*/ 	.byte	0x3f
	.zero		1


	//   ....[73]....
        /*0518*/ 	.word	0x00006a00
        /*051c*/ 	.word	0x00000009
        /*0520*/ 	.word	0x00000000
        /*0524*/ 	.short	0x010a
        /*0526*/ 	.byte	0x3f
	.zero		1


	//   ....[74]....
        /*0528*/ 	.word	0x00006a50
        /*052c*/ 	.word	0x00000008
        /*0530*/ 	.word	0x00000000
        /*0534*/ 	.short	0x010a
        /*0536*/ 	.byte	0x3f
	.zero		1


	//   ....[75]....
        /*0538*/ 	.word	0x00006aa0
        /*053c*/ 	.word	0x00000009
        /*0540*/ 	.word	0x00000000
        /*0544*/ 	.short	0x010a
        /*0546*/ 	.byte	0x3f
	.zero		1


	//   ....[76]....
        /*0548*/ 	.word	0x00006af0
        /*054c*/ 	.word	0x00000008
        /*0550*/ 	.word	0x00000000
        /*0554*/ 	.short	0x010a
        /*0556*/ 	.byte	0x3f
	.zero		1


	//   ....[77]....
        /*0558*/ 	.word	0x00006b40
        /*055c*/ 	.word	0x00000009
        /*0560*/ 	.word	0x00000000
        /*0564*/ 	.short	0x010a
        /*0566*/ 	.byte	0x3f
	.zero		1


	//   ....[78]....
        /*0568*/ 	.word	0x00006b90
        /*056c*/ 	.word	0x00000008
        /*0570*/ 	.word	0x00000000
        /*0574*/ 	.short	0x010a
        /*0576*/ 	.byte	0x3f
	.zero		1


	//   ....[79]....
        /*0578*/ 	.word	0x00006be0
        /*057c*/ 	.word	0x00000009
        /*0580*/ 	.word	0x00000000
        /*0584*/ 	.short	0x010a
        /*0586*/ 	.byte	0x3f
	.zero		1


	//   ....[80]....
        /*0588*/ 	.word	0x00006c30
        /*058c*/ 	.word	0x00000008
        /*0590*/ 	.word	0x00000000
        /*0594*/ 	.short	0x010a
        /*0596*/ 	.byte	0x3f
	.zero		1


	//   ....[81]....
        /*0598*/ 	.word	0x00006c80
        /*059c*/ 	.word	0x00000009
        /*05a0*/ 	.word	0x00000000
        /*05a4*/ 	.short	0x010a
        /*05a6*/ 	.byte	0x3f
	.zero		1


	//   ....[82]....
        /*05a8*/ 	.word	0x00006cd0
        /*05ac*/ 	.word	0x00000008
        /*05b0*/ 	.word	0x00000000
        /*05b4*/ 	.short	0x010a
        /*05b6*/ 	.byte	0x3f
	.zero		1


	//   ....[83]....
        /*05b8*/ 	.word	0x00006d20
        /*05bc*/ 	.word	0x0000000b
        /*05c0*/ 	.word	0x00000000
        /*05c4*/ 	.short	0x010a
        /*05c6*/ 	.byte	0x3f
	.zero		1


	//----- nvinfo : EIATTR_NUM_MBARRIERS
	.align		4
.L_35:
        /*05c8*/ 	.byte	0x03, 0x38
        /*05ca*/ 	.short	0x0026


	//----- nvinfo : EIATTR_EXIT_INSTR_OFFSETS
	.align		4
        /*05cc*/ 	.byte	0x04, 0x1c
        /*05ce*/ 	.short	(.L_37 - .L_36)


	//   ....[0]....
.L_36:
        /*05d0*/ 	.word	0x00000ad0


	//   ....[1]....
        /*05d4*/ 	.word	0x000012e0


	//   ....[2]....
        /*05d8*/ 	.word	0x000048c0


	//   ....[3]....
        /*05dc*/ 	.word	0x00004e20


	//   ....[4]....
        /*05e0*/ 	.word	0x00006620


	//----- nvinfo : EIATTR_MAX_THREADS
	.align		4
.L_37:
        /*05e4*/ 	.byte	0x04, 0x05
        /*05e6*/ 	.short	(.L_39 - .L_38)
.L_38:
        /*05e8*/ 	.word	0x00000180
        /*05ec*/ 	.word	0x00000001
        /*05f0*/ 	.word	0x00000001


	//----- nvinfo : EIATTR_CRS_STACK_SIZE
	.align		4
.L_39:
        /*05f4*/ 	.byte	0x04, 0x1e
        /*05f6*/ 	.short	(.L_41 - .L_40)
.L_40:
        /*05f8*/ 	.word	0x00000000


	//----- nvinfo : EIATTR_CBANK_PARAM_SIZE
	.align		4
.L_41:
        /*05fc*/ 	.byte	0x03, 0x19
        /*05fe*/ 	.short	0x0470


	//----- nvinfo : EIATTR_PARAM_CBANK
	.align		4
        /*0600*/ 	.byte	0x04, 0x0a
        /*0602*/ 	.short	(.L_43 - .L_42)
	.align		4
.L_42:
        /*0604*/ 	.word	index@(.nv.constant0._ZN7cutlass13device_kernelINS_4gemm6kernel13GemmUniversalIN4cute5tupleIJiiiiEEENS1_10collective13CollectiveMmaINS1_34MainloopSm90TmaGmmaWarpSpecializedILi18ENS5_IJNS4_1CILi1EEENSA_ILi2EEESB_EEENS1_35KernelTmaWarpSpecializedCooperativeEEENS5_IJNSA_ILi128EEENSA_ILi64EEENSA_ILi32EEEEEENS_10bfloat16_tENS5_IJlSB_lEEESK_SL_NS4_8TiledMMAINS4_8MMA_AtomIJNS4_4SM904GMMA27MMA_64x64x16_F32BF16BF16_SSILNSP_5MajorE0ELSR_0ELNSP_7ScaleInE1ELSS_1EEEEEENS4_6LayoutINS5_IJSC_SB_SB_EEENS5_IJSB_NSA_ILi0EEESX_EEEEENS5_IJNS4_10UnderscoreES10_S10_EEEEENS4_23SM90_TMA_LOAD_MULTICASTENS4_14ComposedLayoutINS4_7SwizzleILi2ELi4ELi3EEENS4_18smem_ptr_flag_bitsILi16EEENSV_INS5_IJNSA_ILi8EEESI_EEENS5_IJSI_SB_EEEEEEEvNS4_8identityENS4_13SM90_TMA_LOADES1D_vS1E_EENS_8epilogue10collective6detail29Sm90TmaWarpSpecializedAdapterINS1I_15DefaultEpilogueISK_SL_SL_NS1H_6thread17LinearCombinationISK_Li1EffLNS1M_9ScaleType4KindE0ELNS_15FloatRoundStyleE2ESK_EENS1_15EpilogueDefaultEEEEEvvEEEEvNT_6ParamsE)
        /*0608*/ 	.short	0x0210
        /*060a*/ 	.short	0x0470


	//----- nvinfo : EIATTR_SW_WAR
	.align		4
.L_43:
        /*060c*/ 	.byte	0x04, 0x36
        /*060e*/ 	.short	(.L_45 - .L_44)
.L_44:
        /*0610*/ 	.word	0x00000008
.L_45:


//--------------------- .nv.callgraph             --------------------------
	.section	.nv.callgraph,"",@"SHT_CUDA_CALLGRAPH"
	.align	4
	.sectionentsize	8
	.align		4
        /*0000*/ 	.word	0x00000000
	.align		4
        /*0004*/ 	.word	0xffffffff
	.align		4
        /*0008*/ 	.word	index@(_ZN7cutlass13device_kernelINS_4gemm6kernel13GemmUniversalIN4cute5tupleIJiiiiEEENS1_10collective13CollectiveMmaINS1_34MainloopSm90TmaGmmaWarpSpecializedILi18ENS5_IJNS4_1CILi1EEENSA_ILi2EEESB_EEENS1_35KernelTmaWarpSpecializedCooperativeEEENS5_IJNSA_ILi128EEENSA_ILi64EEENSA_ILi32EEEEEENS_10bfloat16_tENS5_IJlSB_lEEESK_SL_NS4_8TiledMMAINS4_8MMA_AtomIJNS4_4SM904GMMA27MMA_64x64x16_F32BF16BF16_SSILNSP_5MajorE0ELSR_0ELNSP_7ScaleInE1ELSS_1EEEEEENS4_6LayoutINS5_IJSC_SB_SB_EEENS5_IJSB_NSA_ILi0EEESX_EEEEENS5_IJNS4_10UnderscoreES10_S10_EEEEENS4_23SM90_TMA_LOAD_MULTICASTENS4_14ComposedLayoutINS4_7SwizzleILi2ELi4ELi3EEENS4_18smem_ptr_flag_bitsILi16EEENSV_INS5_IJNSA_ILi8EEESI_EEENS5_IJSI_SB_EEEEEEEvNS4_8identityENS4_13SM90_TMA_LOADES1D_vS1E_EENS_8epilogue10collective6detail29Sm90TmaWarpSpecializedAdapterINS1I_15DefaultEpilogueISK_SL_SL_NS1H_6thread17LinearCombinationISK_Li1EffLNS1M_9ScaleType4KindE0ELNS_15FloatRoundStyleE2ESK_EENS1_15EpilogueDefaultEEEEEvvEEEEvNT_6ParamsE)
	.align		4
        /*000c*/ 	.word	index@(__assertfail)
	.align		4
        /*0010*/ 	.word	0x00000000
	.align		4
        /*0014*/ 	.word	0xfffffffe
	.align		4
        /*0018*/ 	.word	0x00000000
	.align		4
        /*001c*/ 	.word	0xfffffffd
	.align		4
        /*0020*/ 	.word	0x00000000
	.align		4
        /*0024*/ 	.word	0xfffffffc


//--------------------- .nv.constant4             --------------------------
	.section	.nv.constant4,"a",@progbits
	.align	8
	.align		8
.nv.constant4:
        /*0000*/ 	.dword	__assertfail
	.align		8
        /*0008*/ 	.dword	__unnamed_1
	.align		8
        /*0010*/ 	.dword	_ZN40_INTERNAL_6acf6d15_4_k_cu_fed93f40_294964cuda3std3__45__cpo5beginE
	.align		8
        /*0018*/ 	.dword	_ZN40_INTERNAL_6acf6d15_4_k_cu_fed93f40_294964cuda3std3__45__cpo3endE
	.align		8
        /*0020*/ 	.dword	_ZN40_INTERNAL_6acf6d15_4_k_cu_fed93f40_294964cuda3std3__45__cpo6cbeginE
	.align		8
        /*0028*/ 	.dword	_ZN40_INTERNAL_6acf6d15_4_k_cu_fed93f40_294964cuda3std3__45__cpo4cendE
	.align		8
        /*0030*/ 	.dword	_ZN40_INTERNAL_6acf6d15_4_k_cu_fed93f40_294964cuda3std3__442_GLOBAL__N__6acf6d15_4_k_cu_fed93f40_294966ignoreE
	.align		8
        /*0038*/ 	.dword	_ZN40_INTERNAL_6acf6d15_4_k_cu_fed93f40_294964cuda3std3__419piecewise_constructE
	.align		8
        /*0040*/ 	.dword	_ZN40_INTERNAL_6acf6d15_4_k_cu_fed93f40_294964cuda3std3__48in_placeE
	.align		8
        /*0048*/ 	.dword	_ZN40_INTERNAL_6acf6d15_4_k_cu_fed93f40_294964cuda3std6ranges3__45__cpo4swapE
	.align		8
        /*0050*/ 	.dword	_ZN40_INTERNAL_6acf6d15_4_k_cu_fed93f40_294964cuda3std6ranges3__45__cpo9iter_moveE
	.align		8
        /*0058*/ 	.dword	_ZN40_INTERNAL_6acf6d15_4_k_cu_fed93f40_294964cute7productE
	.align		8
        /*0060*/ 	.dword	_ZN40_INTERNAL_6acf6d15_4_k_cu_fed93f40_294964cute1_E
	.align		8
        /*0068*/ 	.dword	$str$22
	.align		8
        /*0070*/ 	.dword	$str$23


//--------------------- .text._ZN7cutlass13device_kernelINS_4gemm6kernel13GemmUniversalIN4cute5tupleIJiiiiEEENS1_10collective13CollectiveMmaINS1_34MainloopSm90TmaGmmaWarpSpecializedILi18ENS5_IJNS4_1CILi1EEENSA_ILi2EEESB_EEENS1_35KernelTmaWarpSpecializedCooperativeEEENS5_IJNSA_ILi128EEENSA_ILi64EEENSA_ILi32EEEEEENS_10bfloat16_tENS5_IJlSB_lEEESK_SL_NS4_8TiledMMAINS4_8MMA_AtomIJNS4_4SM904GMMA27MMA_64x64x16_F32BF16BF16_SSILNSP_5MajorE0ELSR_0ELNSP_7ScaleInE1ELSS_1EEEEEENS4_6LayoutINS5_IJSC_SB_SB_EEENS5_IJSB_NSA_ILi0EEESX_EEEEENS5_IJNS4_10UnderscoreES10_S10_EEEEENS4_23SM90_TMA_LOAD_MULTICASTENS4_14ComposedLayoutINS4_7SwizzleILi2ELi4ELi3EEENS4_18smem_ptr_flag_bitsILi16EEENSV_INS5_IJNSA_ILi8EEESI_EEENS5_IJSI_SB_EEEEEEEvNS4_8identityENS4_13SM90_TMA_LOADES1D_vS1E_EENS_8epilogue10collective6detail29Sm90TmaWarpSpecializedAdapterINS1I_15DefaultEpilogueISK_SL_SL_NS1H_6thread17LinearCombinationISK_Li1EffLNS1M_9ScaleType4KindE0ELNS_15FloatRoundStyleE2ESK_EENS1_15EpilogueDefaultEEEEEvvEEEEvNT_6ParamsE --------------------------
	.section	.text._ZN7cutlass13device_kernelINS_4gemm6kernel13GemmUniversalIN4cute5tupleIJiiiiEEENS1_10collective13CollectiveMmaINS1_34MainloopSm90TmaGmmaWarpSpecializedILi18ENS5_IJNS4_1CILi1EEENSA_ILi2EEESB_EEENS1_35KernelTmaWarpSpecializedCooperativeEEENS5_IJNSA_ILi128EEENSA_ILi64EEENSA_ILi32EEEEEENS_10bfloat16_tENS5_IJlSB_lEEESK_SL_NS4_8TiledMMAINS4_8MMA_AtomIJNS4_4SM904GMMA27MMA_64x64x16_F32BF16BF16_SSILNSP_5MajorE0ELSR_0ELNSP_7ScaleInE1ELSS_1EEEEEENS4_6LayoutINS5_IJSC_SB_SB_EEENS5_IJSB_NSA_ILi0EEESX_EEEEENS5_IJNS4_10UnderscoreES10_S10_EEEEENS4_23SM90_TMA_LOAD_MULTICASTENS4_14ComposedLayoutINS4_7SwizzleILi2ELi4ELi3EEENS4_18smem_ptr_flag_bitsILi16EEENSV_INS5_IJNSA_ILi8EEESI_EEENS5_IJSI_SB_EEEEEEEvNS4_8identityENS4_13SM90_TMA_LOADES1D_vS1E_EENS_8epilogue10collective6detail29Sm90TmaWarpSpecializedAdapterINS1I_15DefaultEpilogueISK_SL_SL_NS1H_6thread17LinearCombinationISK_Li1EffLNS1M_9ScaleType4KindE0ELNS_15FloatRoundStyleE2ESK_EENS1_15EpilogueDefaultEEEEEvvEEEEvNT_6ParamsE,"ax",@progbits
	.align	128
.text._ZN7cutlass13device_kernelINS_4gemm6kernel13GemmUniversalIN4cute5tupleIJiiiiEEENS1_10collective13CollectiveMmaINS1_34MainloopSm90TmaGmmaWarpSpecializedILi18ENS5_IJNS4_1CILi1EEENSA_ILi2EEESB_EEENS1_35KernelTmaWarpSpecializedCooperativeEEENS5_IJNSA_ILi128EEENSA_ILi64EEENSA_ILi32EEEEEENS_10bfloat16_tENS5_IJlSB_lEEESK_SL_NS4_8TiledMMAINS4_8MMA_AtomIJNS4_4SM904GMMA27MMA_64x64x16_F32BF16BF16_SSILNSP_5MajorE0ELSR_0ELNSP_7ScaleInE1ELSS_1EEEEEENS4_6LayoutINS5_IJSC_SB_SB_EEENS5_IJSB_NSA_ILi0EEESX_EEEEENS5_IJNS4_10UnderscoreES10_S10_EEEEENS4_23SM90_TMA_LOAD_MULTICASTENS4_14ComposedLayoutINS4_7SwizzleILi2ELi4ELi3EEENS4_18smem_ptr_flag_bitsILi16EEENSV_INS5_IJNSA_ILi8EEESI_EEENS5_IJSI_SB_EEEEEEEvNS4_8identityENS4_13SM90_TMA_LOADES1D_vS1E_EENS_8epilogue10collective6detail29Sm90TmaWarpSpecializedAdapterINS1I_15DefaultEpilogueISK_SL_SL_NS1H_6thread17LinearCombinationISK_Li1EffLNS1M_9ScaleType4KindE0ELNS_15FloatRoundStyleE2ESK_EENS1_15EpilogueDefaultEEEEEvvEEEEvNT_6ParamsE:
        .type           _ZN7cutlass13device_kernelINS_4gemm6kernel13GemmUniversalIN4cute5tupleIJiiiiEEENS1_10collective13CollectiveMmaINS1_34MainloopSm90TmaGmmaWarpSpecializedILi18ENS5_IJNS4_1CILi1EEENSA_ILi2EEESB_EEENS1_35KernelTmaWarpSpecializedCooperativeEEENS5_IJNSA_ILi128EEENSA_ILi64EEENSA_ILi32EEEEEENS_10bfloat16_tENS5_IJlSB_lEEESK_SL_NS4_8TiledMMAINS4_8MMA_AtomIJNS4_4SM904GMMA27MMA_64x64x16_F32BF16BF16_SSILNSP_5MajorE0ELSR_0ELNSP_7ScaleInE1ELSS_1EEEEEENS4_6LayoutINS5_IJSC_SB_SB_EEENS5_IJSB_NSA_ILi0EEESX_EEEEENS5_IJNS4_10UnderscoreES10_S10_EEEEENS4_23SM90_TMA_LOAD_MULTICASTENS4_14ComposedLayoutINS4_7SwizzleILi2ELi4ELi3EEENS4_18smem_ptr_flag_bitsILi16EEENSV_INS5_IJNSA_ILi8EEESI_EEENS5_IJSI_SB_EEEEEEEvNS4_8identityENS4_13SM90_TMA_LOADES1D_vS1E_EENS_8epilogue10collective6detail29Sm90TmaWarpSpecializedAdapterINS1I_15DefaultEpilogueISK_SL_SL_NS1H_6thread17LinearCombinationISK_Li1EffLNS1M_9ScaleType4KindE0ELNS_15FloatRoundStyleE2ESK_EENS1_15EpilogueDefaultEEEEEvvEEEEvNT_6ParamsE,@function
        .size           _ZN7cutlass13device_kernelINS_4gemm6kernel13GemmUniversalIN4cute5tupleIJiiiiEEENS1_10collective13CollectiveMmaINS1_34MainloopSm90TmaGmmaWarpSpecializedILi18ENS5_IJNS4_1CILi1EEENSA_ILi2EEESB_EEENS1_35KernelTmaWarpSpecializedCooperativeEEENS5_IJNSA_ILi128EEENSA_ILi64EEENSA_ILi32EEEEEENS_10bfloat16_tENS5_IJlSB_lEEESK_SL_NS4_8TiledMMAINS4_8MMA_AtomIJNS4_4SM904GMMA27MMA_64x64x16_F32BF16BF16_SSILNSP_5MajorE0ELSR_0ELNSP_7ScaleInE1ELSS_1EEEEEENS4_6LayoutINS5_IJSC_SB_SB_EEENS5_IJSB_NSA_ILi0EEESX_EEEEENS5_IJNS4_10UnderscoreES10_S10_EEEEENS4_23SM90_TMA_LOAD_MULTICASTENS4_14ComposedLayoutINS4_7SwizzleILi2ELi4ELi3EEENS4_18smem_ptr_flag_bitsILi16EEENSV_INS5_IJNSA_ILi8EEESI_EEENS5_IJSI_SB_EEEEEEEvNS4_8identityENS4_13SM90_TMA_LOADES1D_vS1E_EENS_8epilogue10collective6detail29Sm90TmaWarpSpecializedAdapterINS1I_15DefaultEpilogueISK_SL_SL_NS1H_6thread17LinearCombinationISK_Li1EffLNS1M_9ScaleType4KindE0ELNS_15FloatRoundStyleE2ESK_EENS1_15EpilogueDefaultEEEEEvvEEEEvNT_6ParamsE,(.L_x_164 - _ZN7cutlass13device_kernelINS_4gemm6kernel13GemmUniversalIN4cute5tupleIJiiiiEEENS1_10collective13CollectiveMmaINS1_34MainloopSm90TmaGmmaWarpSpecializedILi18ENS5_IJNS4_1CILi1EEENSA_ILi2EEESB_EEENS1_35KernelTmaWarpSpecializedCooperativeEEENS5_IJNSA_ILi128EEENSA_ILi64EEENSA_ILi32EEEEEENS_10bfloat16_tENS5_IJlSB_lEEESK_SL_NS4_8TiledMMAINS4_8MMA_AtomIJNS4_4SM904GMMA27MMA_64x64x16_F32BF16BF16_SSILNSP_5MajorE0ELSR_0ELNSP_7ScaleInE1ELSS_1EEEEEENS4_6LayoutINS5_IJSC_SB_SB_EEENS5_IJSB_NSA_ILi0EEESX_EEEEENS5_IJNS4_10UnderscoreES10_S10_EEEEENS4_23SM90_TMA_LOAD_MULTICASTENS4_14ComposedLayoutINS4_7SwizzleILi2ELi4ELi3EEENS4_18smem_ptr_flag_bitsILi16EEENSV_INS5_IJNSA_ILi8EEESI_EEENS5_IJSI_SB_EEEEEEEvNS4_8identityENS4_13SM90_TMA_LOADES1D_vS1E_EENS_8epilogue10collective6detail29Sm90TmaWarpSpecializedAdapterINS1I_15DefaultEpilogueISK_SL_SL_NS1H_6thread17LinearCombinationISK_Li1EffLNS1M_9ScaleType4KindE0ELNS_15FloatRoundStyleE2ESK_EENS1_15EpilogueDefaultEEEEEvvEEEEvNT_6ParamsE)
        .other          _ZN7cutlass13device_kernelINS_4gemm6kernel13GemmUniversalIN4cute5tupleIJiiiiEEENS1_10collective13CollectiveMmaINS1_34MainloopSm90TmaGmmaWarpSpecializedILi18ENS5_IJNS4_1CILi1EEENSA_ILi2EEESB_EEENS1_35KernelTmaWarpSpecializedCooperativeEEENS5_IJNSA_ILi128EEENSA_ILi64EEENSA_ILi32EEEEEENS_10bfloat16_tENS5_IJlSB_lEEESK_SL_NS4_8TiledMMAINS4_8MMA_AtomIJNS4_4SM904GMMA27MMA_64x64x16_F32BF16BF16_SSILNSP_5MajorE0ELSR_0ELNSP_7ScaleInE1ELSS_1EEEEEENS4_6LayoutINS5_IJSC_SB_SB_EEENS5_IJSB_NSA_ILi0EEESX_EEEEENS5_IJNS4_10UnderscoreES10_S10_EEEEENS4_23SM90_TMA_LOAD_MULTICASTENS4_14ComposedLayoutINS4_7SwizzleILi2ELi4ELi3EEENS4_18smem_ptr_flag_bitsILi16EEENSV_INS5_IJNSA_ILi8EEESI_EEENS5_IJSI_SB_EEEEEEEvNS4_8identityENS4_13SM90_TMA_LOADES1D_vS1E_EENS_8epilogue10collective6detail29Sm90TmaWarpSpecializedAdapterINS1I_15DefaultEpilogueISK_SL_SL_NS1H_6thread17LinearCombinationISK_Li1EffLNS1M_9ScaleType4KindE0ELNS_15FloatRoundStyleE2ESK_EENS1_15EpilogueDefaultEEEEEvvEEEEvNT_6ParamsE,@"STO_CUDA_ENTRY STV_DEFAULT"
_ZN7cutlass13device_kernelINS_4gemm6kernel13GemmUniversalIN4cute5tupleIJiiiiEEENS1_10collective13CollectiveMmaINS1_34MainloopSm90TmaGmmaWarpSpecializedILi18ENS5_IJNS4_1CILi1EEENSA_ILi2EEESB_EEENS1_35KernelTmaWarpSpecializedCooperativeEEENS5_IJNSA_ILi128EEENSA_ILi64EEENSA_ILi32EEEEEENS_10bfloat16_tENS5_IJlSB_lEEESK_SL_NS4_8TiledMMAINS4_8MMA_AtomIJNS4_4SM904GMMA27MMA_64x64x16_F32BF16BF16_SSILNSP_5MajorE0ELSR_0ELNSP_7ScaleInE1ELSS_1EEEEEENS4_6LayoutINS5_IJSC_SB_SB_EEENS5_IJSB_NSA_ILi0EEESX_EEEEENS5_IJNS4_10UnderscoreES10_S10_EEEEENS4_23SM90_TMA_LOAD_MULTICASTENS4_14ComposedLayoutINS4_7SwizzleILi2ELi4ELi3EEENS4_18smem_ptr_flag_bitsILi16EEENSV_INS5_IJNSA_ILi8EEESI_EEENS5_IJSI_SB_EEEEEEEvNS4_8identityENS4_13SM90_TMA_LOADES1D_vS1E_EENS_8epilogue10collective6detail29Sm90TmaWarpSpecializedAdapterINS1I_15DefaultEpilogueISK_SL_SL_NS1H_6thread17LinearCombinationISK_Li1EffLNS1M_9ScaleType4KindE0ELNS_15FloatRoundStyleE2ESK_EENS1_15EpilogueDefaultEEEEEvvEEEEvNT_6ParamsE:
[----:B------:R-:W0:Y:S01]  /*0000*/  LDC R1, c[0x0][0x28] ;  /* 0x00000a00ff017b82 */ /* 0x000e220000000800 */
[----:B------:R-:W1:Y:S01]  /*0010*/  S2R R18, SR_TID.X ;  /* 0x0000000000127919 */ /* 0x000e620000002100 */
[----:B------:R-:W-:Y:S01]  /*0020*/  ELECT P0, URZ, PT ;  /* 0x00000000003f782f */ /* 0x000fe20003800000 */
[----:B------:R-:W-:Y:S01]  /*0030*/  BSSY B0, `(.L_x_0) ;  /* 0x000000f000007945 */ /* 0x000fe20003800000 */
[--C-:B-1----:R-:W-:Y:S02]  /*0040*/  SHF.R.U32.HI R0, RZ, 0x5, R18.reuse ;  /* 0x00000005ff007819 */ /* 0x102fe40000011612 */
[----:B------:R-:W-:-:S03]  /*0050*/  SHF.R.U32.HI R3, RZ, 0x7, R18 ;  /* 0x00000007ff037819 */ /* 0x000fc60000011612 */
[----:B------:R-:W1:Y:S04]  /*0060*/  SHFL.IDX PT, R2, R0, RZ, 0x1f ;  /* 0x00001fff00027589 */ /* 0x000e6800000e0000 */
[----:B------:R2:W3:Y:S01]  /*0070*/  SHFL.IDX PT, R5, R3, RZ, 0x1f ;  /* 0x00001fff03057589 */ /* 0x0004e200000e0000 */
[----:B-1----:R-:W-:-:S13]  /*0080*/  ISETP.NE.OR P0, PT, R2, RZ, !P0 ;  /* 0x000000ff0200720c */ /* 0x002fda0004705670 */
[----:B0-23--:R-:W-:Y:S05]  /*0090*/  @P0 BRA `(.L_x_1) ;  /* 0x0000000000200947 */ /* 0x00dfea0003800000 */
[----:B------:R-:W-:Y:S02]  /*00a0*/  ULDC.64 UR4, c[0x0][0x198] ;  /* 0x0000660000047ab9 */ /* 0x000fe40000000a00 */
[----:B------:R-:W-:Y:S02]  /*00b0*/  UIADD3 UR6, UP0, UR4, 0xf0, URZ ;  /* 0x000000f004067890 */ /* 0x000fe4000ff1e03f */
[----:B------:R-:W-:Y:S02]  /*00c0*/  UIADD3 UR4, UP1, UR4, 0x1f0, URZ ;  /* 0x000001f004047890 */ /* 0x000fe4000ff3e03f */
[----:B------:R-:W-:Y:S02]  /*00d0*/  UIADD3.X UR7, URZ, UR5, URZ, UP0, !UPT ;  /* 0x000000053f077290 */ /* 0x000fe400087fe43f */
[----:B------:R-:W-:-:S07]  /*00e0*/  UIADD3.X UR5, URZ, UR5, URZ, UP1, !UPT ;  /* 0x000000053f057290 */ /* 0x000fce0008ffe43f */
[----:B------:R0:W-:Y:S02]  /*00f0*/  UTMACCTL.PF [UR6] ;  /* 0x00000000060079b9 */ /* 0x0001e40008040000 */
[----:B------:R0:W-:Y:S02]  /*0100*/  UTMACCTL.PF [UR4] ;  /* 0x00000000040079b9 */ /* 0x0001e40008040000 */
[----:B0-----:R-:W-:Y:S01]  /*0110*/  NOP ;  /* 0x0000000000007918 */ /* 0x001fe20000000000 */
.L_x_1:
[----:B------:R-:W-:Y:S05]  /*0120*/  BSYNC B0 ;  /* 0x0000000000007941 */ /* 0x000fea0003800000 */
.L_x_0:
[----:B------:R-:W0:Y:S02]  /*0130*/  SHFL.IDX PT, R3, R0, RZ, 0x1f ;  /* 0x00001fff00037589 */ /* 0x000e2400000e0000 */
[----:B0-----:R-:W-:-:S13]  /*0140*/  ISETP.NE.AND P0, PT, R3, RZ, PT ;  /* 0x000000ff0300720c */ /* 0x001fda0003f05270 */
[----:B------:R-:W-:Y:S05]  /*0150*/  @P0 BRA `(.L_x_2) ;  /* 0x0000000000d40947 */ /* 0x000fea0003800000 */
[----:B------:R-:W-:Y:S01]  /*0160*/  ELECT P0, URZ, PT ;  /* 0x00000000003f782f */ /* 0x000fe20003800000 */
[----:B------:R-:W-:-:S12]  /*0170*/  BSSY B0, `(.L_x_2) ;  /* 0x0000033000007945 */ /* 0x000fd80003800000 */
[----:B------:R-:W-:Y:S05]  /*0180*/  @!P0 BRA `(.L_x_3) ;  /* 0x0000000000c48947 */ /* 0x000fea0003800000 */
[----:B------:R-:W0:Y:S01]  /*0190*/  S2UR UR8, SR_CgaCtaId ;  /* 0x00000000000879c3 */ /* 0x000e220000008800 */
[----:B------:R-:W-:Y:S01]  /*01a0*/  UMOV UR4, 0x400 ;  /* 0x0000040000047882 */ /* 0x000fe20000000000 */
[----:B------:R-:W-:Y:S01]  /*01b0*/  UMOV UR5, 0x1 ;  /* 0x0000000100057882 */ /* 0x000fe20000000000 */
[----:B------:R-:W-:Y:S02]  /*01c0*/  UMOV UR6, 0x4 ;  /* 0x0000000400067882 */ /* 0x000fe40000000000 */
[----:B------:R-:W-:-:S04]  /*01d0*/  UIADD3 UR6, -UR6, 0x100000, URZ ;  /* 0x0010000006067890 */ /* 0x000fc8000fffe13f */
[----:B------:R-:W-:Y:S02]  /*01e0*/  USHF.L.U32 UR7, UR6, 0xb, URZ ;  /* 0x0000000b06077899 */ /* 0x000fe4000800063f */
[----:B------:R-:W-:Y:S02]  /*01f0*/  USHF.L.U32 UR6, UR6, 0x1, URZ ;  /* 0x0000000106067899 */ /* 0x000fe4000800063f */
[----:B0-----:R-:W-:Y:S02]  /*0200*/  ULEA UR8, UR8, UR4, 0x18 ;  /* 0x0000000408087291 */ /* 0x001fe4000f8ec03f */
[----:B------:R-:W-:-:S04]  /*0210*/  UIADD3 UR4, -UR5, 0x100000, URZ ;  /* 0x0010000005047890 */ /* 0x000fc8000fffe13f */
[----:B------:R-:W-:Y:S02]  /*0220*/  USHF.L.U32 UR5, UR4, 0xb, URZ ;  /* 0x0000000b04057899 */ /* 0x000fe4000800063f */
[----:B------:R-:W-:Y:S01]  /*0230*/  USHF.L.U32 UR4, UR4, 0x1, URZ ;  /* 0x0000000104047899 */ /* 0x000fe2000800063f */
[----:B------:R-:W0:Y:S11]  /*0240*/  FENCE.VIEW.ASYNC.S ;  /* 0x00000000000073c6 */ /* 0x000e360000000000 */
[----:B0-----:R0:W1:Y:S01]  /*0250*/  SYNCS.EXCH.64 URZ, [UR8], UR4 ;  /* 0x00000004083f75b2 */ /* 0x0010620008000100 */
[----:B------:R0:W2:Y:S01]  /*0260*/  SYNCS.EXCH.64 URZ, [UR8+0x90], UR6 ;  /* 0x00009006083f75b2 */ /* 0x0000a20008000100 */
[----:B------:R0:W3:Y:S01]  /*0270*/  SYNCS.EXCH.64 URZ, [UR8+0x8], UR4 ;  /* 0x00000804083f75b2 */ /* 0x0000e20008000100 */
[----:B------:R0:W4:Y:S01]  /*0280*/  SYNCS.EXCH.64 URZ, [UR8+0x98], UR6 ;  /* 0x00009806083f75b2 */ /* 0x0001220008000100 */
[----:B------:R0:W0:Y:S01]  /*0290*/  SYNCS.EXCH.64 URZ, [UR8+0x10], UR4 ;  /* 0x00001004083f75b2 */ /* 0x0000220008000100 */
        /* <DEDUP_REMOVED lines=31> */
[----:B-1234-:R-:W-:Y:S01]  /*0490*/  NOP ;  /* 0x0000000000007918 */ /* 0x01efe20000000000 */
.L_x_3:
[----:B0-----:R-:W-:Y:S05]  /*04a0*/  BSYNC B0 ;  /* 0x0000000000007941 */ /* 0x001fea0003800000 */
.L_x_2:
[----:B------:R-:W0:Y:S01]  /*04b0*/  SHFL.IDX PT, R0, R0, RZ, 0x1f ;  /* 0x00001fff00007589 */ /* 0x000e2200000e0000 */
[----:B------:R-:W-:Y:S01]  /*04c0*/  SHF.R.S32.HI R7, RZ, 0x1f, R18 ;  /* 0x0000001fff077819 */ /* 0x000fe20000011412 */
[----:B------:R-:W1:Y:S01]  /*04d0*/  S2UR UR8, SR_CTAID.X ;  /* 0x00000000000879c3 */ /* 0x000e620000002500 */
[----:B------:R-:W-:Y:S01]  /*04e0*/  ELECT P0, URZ, PT ;  /* 0x00000000003f782f */ /* 0x000fe20003800000 */
[----:B------:R-:W2:Y:S01]  /*04f0*/  S2R R4, SR_CTAID.Y ;  /* 0x0000000000047919 */ /* 0x000ea20000002600 */
[----:B------:R-:W-:Y:S01]  /*0500*/  LEA.HI R7, R7, R18, RZ, 0x7 ;  /* 0x0000001207077211 */ /* 0x000fe200078f38ff */
[----:B------:R-:W-:Y:S01]  /*0510*/  ULDC UR4, c[0x0][0x154] ;  /* 0x0000550000047ab9 */ /* 0x000fe20000000800 */
[----:B------:R-:W-:Y:S01]  /*0520*/  SHF.R.S32.HI R8, RZ, 0x1f, R3 ;  /* 0x0000001fff087819 */ /* 0x000fe20000011403 */
[----:B------:R-:W-:Y:S01]  /*0530*/  NOP ;  /* 0x0000000000007918 */ /* 0x000fe20000000000 */
[----:B------:R-:W-:Y:S01]  /*0540*/  LOP3.LUT R7, R7, 0xffffff80, RZ, 0xc0, !PT ;  /* 0xffffff8007077812 */ /* 0x000fe200078ec0ff */
[----:B------:R-:W3:Y:S01]  /*0550*/  LDC R12, c[0x0][0x140] ;  /* 0x00005000ff0c7b82 */ /* 0x000ee20000000800 */
[----:B------:R-:W-:Y:S01]  /*0560*/  LEA.HI R8, R8, R3, RZ, 0x2 ;  /* 0x0000000308087211 */ /* 0x000fe200078f10ff */
[----:B------:R-:W-:-:S02]  /*0570*/  NOP ;  /* 0x0000000000007918 */ /* 0x000fc40000000000 */
[----:B------:R-:W-:Y:S01]  /*0580*/  IMAD.IADD R6, R18, 0x1, -R7 ;  /* 0x0000000112067824 */ /* 0x000fe200078e0a07 */
[----:B------:R-:W-:-:S03]  /*0590*/  LOP3.LUT R8, R8, 0x3ffffffc, RZ, 0xc0, !PT ;  /* 0x3ffffffc08087812 */ /* 0x000fc600078ec0ff */
[----:B------:R-:W4:Y:S01]  /*05a0*/  LDC R10, c[0x0][0x144] ;  /* 0x00005100ff0a7b82 */ /* 0x000f220000000800 */
[----:B------:R-:W-:Y:S02]  /*05b0*/  SHF.R.S32.HI R7, RZ, 0x1f, R6 ;  /* 0x0000001fff077819 */ /* 0x000fe40000011406 */
[----:B------:R-:W-:Y:S02]  /*05c0*/  LOP3.LUT P2, RZ, R6, 0x7, RZ, 0xc0, !PT ;  /* 0x0000000706ff7812 */ /* 0x000fe4000784c0ff */
[----:B------:R-:W-:Y:S01]  /*05d0*/  LEA.HI R7, R7, R6, RZ, 0x3 ;  /* 0x0000000607077211 */ /* 0x000fe200078f18ff */
[----:B------:R-:W-:Y:S01]  /*05e0*/  VIADD R6, R5, 0xffffffff ;  /* 0xffffffff05067836 */ /* 0x000fe20000000000 */
[----:B0-----:R-:W-:Y:S02]  /*05f0*/  ISETP.NE.OR P0, PT, R0, RZ, !P0 ;  /* 0x000000ff0000720c */ /* 0x001fe40004705670 */
[--C-:B------:R-:W-:Y:S02]  /*0600*/  SHF.R.S32.HI R0, RZ, 0x3, R7.reuse ;  /* 0x00000003ff007819 */ /* 0x100fe40000011407 */
[----:B------:R-:W-:-:S02]  /*0610*/  SHF.R.S32.HI R7, RZ, 0x1f, R7 ;  /* 0x0000001fff077819 */ /* 0x000fc40000011407 */
[----:B------:R-:W-:Y:S02]  /*0620*/  ISETP.GE.U32.AND P5, PT, R6, 0x2, PT ;  /* 0x000000020600780c */ /* 0x000fe40003fa6070 */
[----:B------:R-:W-:Y:S02]  /*0630*/  LEA.HI R7, R7, R0, RZ, 0x2 ;  /* 0x0000000007077211 */ /* 0x000fe400078f10ff */
[----:B---3--:R-:W-:Y:S02]  /*0640*/  ISETP.EQ.U32.AND P3, PT, R12, 0x1, PT ;  /* 0x000000010c00780c */ /* 0x008fe40003f62070 */
[----:B--2---:R-:W-:Y:S01]  /*0650*/  I2FP.F32.U32 R9, R4 ;  /* 0x0000000400097245 */ /* 0x004fe20000201000 */
[----:B------:R-:W-:Y:S01]  /*0660*/  VOTEU.ALL UP0, P0 ;  /* 0x00000000003f7886 */ /* 0x000fe20000000000 */
[----:B------:R-:W-:Y:S01]  /*0670*/  LOP3.LUT R7, R7, 0xfffffffc, RZ, 0xc0, !PT ;  /* 0xfffffffc07077812 */ /* 0x000fe200078ec0ff */
[----:B------:R-:W-:Y:S02]  /*0680*/  VOTEU.ALL UP1, P0 ;  /* 0x00000000003f7886 */ /* 0x000fe40000020000 */
[----:B------:R-:W-:Y:S01]  /*0690*/  FMUL R11, R9, UR4 ;  /* 0x00000004090b7c20 */ /* 0x000fe20008400000 */
[----:B------:R-:W-:Y:S01]  /*06a0*/  IMAD.IADD R9, R3, 0x1, -R8 ;  /* 0x0000000103097824 */ /* 0x000fe200078e0a08 */
[----:B-1----:R-:W-:Y:S01]  /*06b0*/  I2FP.F32.U32 R8, UR8 ;  /* 0x0000000800087c45 */ /* 0x002fe20008201000 */
[----:B------:R-:W-:Y:S01]  /*06c0*/  IMAD.IADD R0, R0, 0x1, -R7 ;  /* 0x0000000100007824 */ /* 0x000fe200078e0a07 */
[----:B------:R-:W0:Y:S01]  /*06d0*/  @!UP0 S2UR UR7, SR_CgaCtaId ;  /* 0x00000000000789c3 */ /* 0x000e220000008800 */
[----:B------:R-:W-:Y:S01]  /*06e0*/  ULDC UR4, c[0x0][0x150] ;  /* 0x0000540000047ab9 */ /* 0x000fe20000000800 */
[----:B------:R-:W1:Y:S01]  /*06f0*/  F2I.U32.TRUNC.NTZ R11, R11 ;  /* 0x0000000b000b7305 */ /* 0x000e62000020f000 */
[----:B------:R-:W-:Y:S01]  /*0700*/  FMUL R8, R8, UR4 ;  /* 0x0000000408087c20 */ /* 0x000fe20008400000 */
[----:B------:R-:W-:Y:S01]  /*0710*/  SHF.R.S32.HI R3, RZ, 0x1f, R2 ;  /* 0x0000001fff037819 */ /* 0x000fe20000011402 */
[----:B------:R-:W-:Y:S01]  /*0720*/  IMAD R9, R9, 0x4, R0 ;  /* 0x0000000409097824 */ /* 0x000fe200078e0200 */
[----:B------:R-:W-:Y:S01]  /*0730*/  UMOV UR4, 0x20 ;  /* 0x0000002000047882 */ /* 0x000fe20000000000 */
[----:B------:R-:W-:Y:S01]  /*0740*/  @!UP0 UMOV UR6, 0x400 ;  /* 0x0000040000068882 */ /* 0x000fe20000000000 */
[----:B------:R-:W2:Y:S01]  /*0750*/  LDC R7, c[0x0][0x148] ;  /* 0x00005200ff077b82 */ /* 0x000ea20000000800 */
[----:B------:R-:W-:Y:S01]  /*0760*/  LEA.HI R3, R3, R2, RZ, 0x2 ;  /* 0x0000000203037211 */ /* 0x000fe200078f10ff */
[----:B------:R-:W3:Y:S01]  /*0770*/  F2I.U32.TRUNC.NTZ R8, R8 ;  /* 0x0000000800087305 */ /* 0x000ee2000020f000 */
[----:B------:R-:W-:Y:S01]  /*0780*/  IMAD.SHL.U32 R22, R9, 0x4, RZ ;  /* 0x0000000409167824 */ /* 0x000fe200078e00ff */
[----:B------:R-:W-:-:S04]  /*0790*/  @!UP0 UIADD3 UR4, -UR4, 0x100000, URZ ;  /* 0x0010000004048890 */ /* 0x000fc8000fffe13f */
[----:B------:R-:W-:Y:S02]  /*07a0*/  @!UP0 USHF.L.U32 UR5, UR4, 0xb, URZ ;  /* 0x0000000b04058899 */ /* 0x000fe4000800063f */
[----:B------:R-:W-:Y:S01]  /*07b0*/  @!UP0 USHF.L.U32 UR4, UR4, 0x1, URZ ;  /* 0x0000000104048899 */ /* 0x000fe2000800063f */
[----:B------:R-:W-:Y:S02]  /*07c0*/  LOP3.LUT R3, R3, 0xfffffffc, RZ, 0xc0, !PT ;  /* 0xfffffffc03037812 */ /* 0x000fe400078ec0ff */
[----:B------:R-:W-:Y:S01]  /*07d0*/  LOP3.LUT R22, R9, 0xc, R22, 0x78, !PT ;  /* 0x0000000c09167812 */ /* 0x000fe200078e7816 */
[----:B-1----:R-:W-:Y:S02]  /*07e0*/  IMAD.MOV R21, RZ, RZ, -R11 ;  /* 0x000000ffff157224 */ /* 0x002fe400078e0a0b */
[----:B------:R-:W-:Y:S01]  /*07f0*/  IMAD.IADD R0, R2, 0x1, -R3 ;  /* 0x0000000102007824 */ /* 0x000fe200078e0a03 */
[----:B0-----:R-:W-:Y:S01]  /*0800*/  @!UP0 ULEA UR6, UR7, UR6, 0x18 ;  /* 0x0000000607068291 */ /* 0x001fe2000f8ec03f */
[----:B---3--:R-:W-:-:S03]  /*0810*/  IMAD.MOV R3, RZ, RZ, -R8 ;  /* 0x000000ffff037224 */ /* 0x008fc600078e0a08 */
[----:B------:R-:W-:Y:S01]  /*0820*/  ISETP.NE.AND P1, PT, R0, 0x3, PT ;  /* 0x000000030000780c */ /* 0x000fe20003f25270 */
[----:B------:R-:W-:Y:S01]  /*0830*/  VOTEU.ALL UP0, P0 ;  /* 0x00000000003f7886 */ /* 0x000fe20000000000 */
[----:B------:R-:W-:Y:S01]  /*0840*/  ISETP.LT.U32.AND P0, PT, R22, 0x2, !P2 ;  /* 0x000000021600780c */ /* 0x000fe20005701070 */
[----:B----4-:R-:W-:Y:S01]  /*0850*/  IMAD R3, R10, R3, UR8 ;  /* 0x000000080a037e24 */ /* 0x010fe2000f8e0203 */
[----:B------:R-:W-:Y:S01]  /*0860*/  ISETP.EQ.OR P1, PT, R0, RZ, !P1 ;  /* 0x000000ff0000720c */ /* 0x000fe20004f22670 */
[----:B--2---:R-:W-:Y:S01]  /*0870*/  IMAD R9, R7, R21, R4 ;  /* 0x0000001507097224 */ /* 0x004fe200078e0204 */
[C---:B------:R-:W-:Y:S02]  /*0880*/  ISETP.NE.AND P2, PT, R5.reuse, RZ, PT ;  /* 0x000000ff0500720c */ /* 0x040fe40003f45270 */
[----:B------:R-:W-:Y:S01]  /*0890*/  ISETP.EQ.AND P1, PT, R5, RZ, P1 ;  /* 0x000000ff0500720c */ /* 0x000fe20000f22270 */
[----:B------:R-:W0:Y:S02]  /*08a0*/  FENCE.VIEW.ASYNC.S ;  /* 0x00000000000073c6 */ /* 0x000e240000000000 */
[----:B0-----:R0:W1:Y:S01]  /*08b0*/  @!UP0 SYNCS.EXCH.64 URZ, [UR6+0x130], UR4 ;  /* 0x00013004063f85b2 */ /* 0x0010620008000100 */
[----:B------:R-:W-:-:S02]  /*08c0*/  ISETP.NE.AND P4, PT, R9, R22, PT ;  /* 0x000000160900720c */ /* 0x000fc40003f85270 */
[----:B------:R-:W-:Y:S02]  /*08d0*/  SEL R19, RZ, 0x1, !P1 ;  /* 0x00000001ff137807 */ /* 0x000fe40004800000 */
[----:B------:R-:W-:Y:S02]  /*08e0*/  ISETP.EQ.OR P4, PT, R3, RZ, !P4 ;  /* 0x000000ff0300720c */ /* 0x000fe40006782670 */
[----:B------:R-:W-:Y:S02]  /*08f0*/  SEL R19, R19, 0x2, P5 ;  /* 0x0000000213137807 */ /* 0x000fe40002800000 */
[----:B------:R-:W-:-:S04]  /*0900*/  PLOP3.LUT P0, PT, P0, P4, PT, 0x80, 0x0 ;  /* 0x000000000000781c */ /* 0x000fc80000709070 */
[----:B------:R-:W-:Y:S01]  /*0910*/  P2R R58, PR, RZ, 0x1 ;  /* 0x00000001ff3a7803 */ /* 0x000fe20000000000 */
[----:B------:R0:W2:Y:S01]  /*0920*/  @!UP1 SYNCS.EXCH.64 URZ, [UR6+0x138], UR4 ;  /* 0x00013804063f95b2 */ /* 0x0000a20008000100 */
[----:B------:R-:W-:Y:S01]  /*0930*/  NOP ;  /* 0x0000000000007918 */ /* 0x000fe20000000000 */
[----:B------:R-:W-:Y:S06]  /*0940*/  @!P3 BRA `(.L_x_4) ;  /* 0x000000000008b947 */ /* 0x000fec0003800000 */
[----:B-12---:R-:W-:Y:S01]  /*0950*/  UCGABAR_ARV ;  /* 0x00000000000079c7 */ /* 0x006fe20008000000 */
[----:B------:R-:W-:Y:S05]  /*0960*/  BRA `(.L_x_5) ;  /* 0x0000000000047947 */ /* 0x000fea0003800000 */
.L_x_4:
[----:B-12---:R-:W-:Y:S01]  /*0970*/  NOP ;  /* 0x0000000000007918 */ /* 0x006fe20000000000 */
.L_x_5:
[----:B------:R-:W1:Y:S01]  /*0980*/  LDC R2, c[0x0][0x65c] ;  /* 0x00019700ff027b82 */ /* 0x000e620000000800 */
[----:B------:R-:W-:Y:S02]  /*0990*/  IMAD.U32 R8, RZ, RZ, UR8 ;  /* 0x00000008ff087e24 */ /* 0x000fe4000f8e00ff */
[----:B------:R-:W-:Y:S01]  /*09a0*/  IMAD.MOV.U32 R9, RZ, RZ, RZ ;  /* 0x000000ffff097224 */ /* 0x000fe200078e00ff */
[----:B-1----:R-:W-:-:S04]  /*09b0*/  ISETP.NE.AND P1, PT, R2, 0x1, PT ;  /* 0x000000010200780c */ /* 0x002fc80003f25270 */
[----:B------:R-:W-:-:S09]  /*09c0*/  P2R R5, PR, RZ, 0x2 ;  /* 0x00000002ff057803 */ /* 0x000fd20000000000 */
[----:B------:R-:W1:Y:S01]  /*09d0*/  @P1 LDC R17, c[0x0][0x10] ;  /* 0x00000400ff111b82 */ /* 0x000e620000000800 */
[----:B------:R-:W-:Y:S02]  /*09e0*/  @P1 IMAD.MOV.U32 R5, RZ, RZ, RZ ;  /* 0x000000ffff051224 */ /* 0x000fe400078e00ff */
[----:B------:R-:W-:-:S05]  /*09f0*/  @P1 IMAD.MOV.U32 R13, RZ, RZ, RZ ;  /* 0x000000ffff0d1224 */ /* 0x000fca00078e00ff */
[----:B------:R-:W2:Y:S01]  /*0a00*/  @!P1 LDC R11, c[0x0][0xc] ;  /* 0x00000300ff0b9b82 */ /* 0x000ea20000000800 */
[----:B-1----:R-:W-:-:S04]  /*0a10*/  @P1 IMAD.WIDE.U32 R16, R17, UR8, R4 ;  /* 0x0000000811101c25 */ /* 0x002fc8000f8e0004 */
[----:B------:R-:W-:Y:S02]  /*0a20*/  @P1 IMAD.IADD R17, R17, 0x1, R13 ;  /* 0x0000000111111824 */ /* 0x000fe400078e020d */
[----:B--2---:R-:W-:-:S04]  /*0a30*/  @!P1 IMAD.WIDE.U32 R8, R4, R11, R8 ;  /* 0x0000000b04089225 */ /* 0x004fc800078e0008 */
[----:B------:R-:W-:Y:S02]  /*0a40*/  @!P1 IMAD.MOV.U32 R16, RZ, RZ, R8 ;  /* 0x000000ffff109224 */ /* 0x000fe400078e0008 */
[----:B------:R-:W-:Y:S01]  /*0a50*/  @!P1 IMAD.MOV.U32 R17, RZ, RZ, R9 ;  /* 0x000000ffff119224 */ /* 0x000fe200078e0009 */
[----:B------:R-:W-:Y:S06]  /*0a60*/  @!P3 BRA `(.L_x_6) ;  /* 0x00000000000cb947 */ /* 0x000fec0003800000 */
[----:B------:R-:W-:Y:S01]  /*0a70*/  UCGABAR_WAIT ;  /* 0x0000000000007dc7 */ /* 0x000fe20008000000 */
[----:B------:R-:W-:Y:S01]  /*0a80*/  CCTL.IVALL ;  /* 0x00000000ff00798f */ /* 0x000fe20002000000 */
[----:B------:R-:W-:Y:S05]  /*0a90*/  BRA `(.L_x_7) ;  /* 0x0000000000047947 */ /* 0x000fea0003800000 */
.L_x_6:
[----:B------:R-:W-:Y:S06]  /*0aa0*/  BAR.SYNC.DEFER_BLOCKING 0x0 ;  /* 0x0000000000007b1d */ /* 0x000fec0000010000 */
.L_x_7:
[----:B------:R-:W-:Y:S05]  /*0ab0*/  @!P2 BRA `(.L_x_8) ;  /* 0x0000003c0084a947 */ /* 0x000fea0003800000 */
[----:B------:R-:W-:-:S13]  /*0ac0*/  ISETP.GT.U32.AND P0, PT, R6, 0x1, PT ;  /* 0x000000010600780c */ /* 0x000fda0003f04070 */
[----:B0-----:R-:W-:Y:S05]  /*0ad0*/  @P0 EXIT ;  /* 0x000000000000094d */ /* 0x001fea0003800000 */
[----:B------:R-:W-:Y:S01]  /*0ae0*/  ULDC.64 UR4, c[0x0][0x650] ;  /* 0x0001940000047ab9 */ /* 0x000fe20000000a00 */
[----:B------:R-:W-:Y:S01]  /*0af0*/  PRMT R0, RZ, 0x7610, R0 ;  /* 0x00007610ff007816 */ /* 0x000fe20000000000 */
[----:B------:R-:W-:Y:S01]  /*0b00*/  IMAD.MOV.U32 R60, RZ, RZ, -0x1 ;  /* 0xffffffffff3c7424 */ /* 0x000fe200078e00ff */
[----:B------:R-:W-:Y:S01]  /*0b10*/  ISETP.GE.U32.AND P0, PT, R16, UR4, PT ;  /* 0x0000000410007c0c */ /* 0x000fe2000bf06070 */
[----:B------:R-:W-:Y:S02]  /*0b20*/  IMAD.MOV.U32 R61, RZ, RZ, -0x1 ;  /* 0xffffffffff3d7424 */ /* 0x000fe400078e00ff */
[----:B------:R-:W-:Y:S01]  /*0b30*/  IMAD.MOV.U32 R57, RZ, RZ, -0x1 ;  /* 0xffffffffff397424 */ /* 0x000fe200078e00ff */
[----:B------:R-:W-:-:S13]  /*0b40*/  ISETP.GE.U32.AND.EX P0, PT, R17, UR5, PT, P0 ;  /* 0x0000000511007c0c */ /* 0x000fda000bf06100 */
[----:B------:R-:W-:Y:S05]  /*0b50*/  @P0 BRA `(.L_x_9) ;  /* 0x0000000400280947 */ /* 0x000fea0003800000 */
[----:B------:R-:W0:Y:S01]  /*0b60*/  LDC.64 R24, c[0x0][0x628] ;  /* 0x00018a00ff187b82 */ /* 0x000e220000000a00 */
[----:B------:R-:W-:Y:S02]  /*0b70*/  IMAD.MOV.U32 R8, RZ, RZ, R16 ;  /* 0x000000ffff087224 */ /* 0x000fe400078e0010 */
[----:B------:R-:W-:-:S05]  /*0b80*/  IMAD.MOV.U32 R9, RZ, RZ, R17 ;  /* 0x000000ffff097224 */ /* 0x000fca00078e0011 */
[----:B------:R-:W1:Y:S08]  /*0b90*/  LDC R0, c[0x0][0x630] ;  /* 0x00018c00ff007b82 */ /* 0x000e700000000800 */
[----:B------:R-:W2:Y:S01]  /*0ba0*/  LDC.64 R26, c[0x0][0x620] ;  /* 0x00018800ff1a7b82 */ /* 0x000ea20000000a00 */
[----:B0-----:R-:W-:-:S04]  /*0bb0*/  ISETP.NE.U32.AND P0, PT, R24, RZ, PT ;  /* 0x000000ff1800720c */ /* 0x001fc80003f05070 */
[----:B------:R-:W-:-:S13]  /*0bc0*/  ISETP.NE.AND.EX P0, PT, R25, RZ, PT, P0 ;  /* 0x000000ff1900720c */ /* 0x000fda0003f05300 */
[----:B-12---:R-:W-:Y:S05]  /*0bd0*/  @!P0 BRA `(.L_x_10) ;  /* 0x0000000000288947 */ /* 0x006fea0003800000 */
[----:B------:R-:W0:Y:S02]  /*0be0*/  LDC R13, c[0x0][0x634] ;  /* 0x00018d00ff0d7b82 */ /* 0x000e240000000800 */
[----:B0-----:R-:W-:-:S05]  /*0bf0*/  IADD3 R13, P0, R16, R13, RZ ;  /* 0x0000000d100d7210 */ /* 0x001fca0007f1e0ff */
[----:B------:R-:W-:-:S04]  /*0c00*/  IMAD.X R15, RZ, RZ, R17, P0 ;  /* 0x000000ffff0f7224 */ /* 0x000fc800000e0611 */
[----:B------:R-:W-:-:S04]  /*0c10*/  IMAD.WIDE.U32 R8, R15, R24, RZ ;  /* 0x000000180f087225 */ /* 0x000fc800078e00ff */
[----:B------:R-:W-:-:S04]  /*0c20*/  IMAD.WIDE.U32 R10, P0, R13, R25, R8 ;  /* 0x000000190d0a7225 */ /* 0x000fc80007800008 */
[----:B------:R-:W-:-:S04]  /*0c30*/  IMAD.WIDE.U32 R8, R13, R24, RZ ;  /* 0x000000180d087225 */ /* 0x000fc800078e00ff */
[----:B------:R-:W-:Y:S01]  /*0c40*/  IMAD.X R13, RZ, RZ, RZ, P0 ;  /* 0x000000ffff0d7224 */ /* 0x000fe200000e06ff */
[----:B------:R-:W-:Y:S01]  /*0c50*/  IADD3 RZ, P0, R9, R10, RZ ;  /* 0x0000000a09ff7210 */ /* 0x000fe20007f1e0ff */
[----:B------:R-:W-:-:S04]  /*0c60*/  IMAD.MOV.U32 R12, RZ, RZ, R11 ;  /* 0x000000ffff0c7224 */ /* 0x000fc800078e000b */
[----:B------:R-:W-:-:S08]  /*0c70*/  IMAD.WIDE.U32.X R8, R15, R25, R12, P0 ;  /* 0x000000190f087225 */ /* 0x000fd000000e040c */
.L_x_10:
[----:B------:R-:W0:Y:S01]  /*0c80*/  LDC.64 R24, c[0x0][0x640] ;  /* 0x00019000ff187b82 */ /* 0x000e220000000a00 */
[-CC-:B------:R-:W-:Y:S01]  /*0c90*/  SHF.R.U64 R57, R8, R0.reuse, R9.reuse ;  /* 0x0000000008397219 */ /* 0x180fe20000001209 */
[----:B------:R-:W-:Y:S01]  /*0ca0*/  IMAD R28, R7, R21, R4 ;  /* 0x00000015071c7224 */ /* 0x000fe200078e0204 */
[----:B------:R-:W-:Y:S01]  /*0cb0*/  SHF.R.U32.HI R0, RZ, R0, R9 ;  /* 0x00000000ff007219 */ /* 0x000fe20000011609 */
[----:B------:R-:W-:Y:S01]  /*0cc0*/  IMAD.MOV.U32 R21, RZ, RZ, 0x1 ;  /* 0x00000001ff157424 */ /* 0x000fe200078e00ff */
[----:B------:R-:W-:-:S03]  /*0cd0*/  IADD3 R5, P0, RZ, -R57, RZ ;  /* 0x80000039ff057210 */ /* 0x000fc60007f1e0ff */
[----:B------:R-:W1:Y:S02]  /*0ce0*/  LDC R6, c[0x0][0x618] ;  /* 0x00018600ff067b82 */ /* 0x000e640000000800 */
[----:B------:R-:W-:-:S04]  /*0cf0*/  IMAD.X R9, RZ, RZ, ~R0, P0 ;  /* 0x000000ffff097224 */ /* 0x000fc800000e0e00 */
[-C--:B------:R-:W-:Y:S02]  /*0d00*/  IMAD R0, R9, R26.reuse, RZ ;  /* 0x0000001a09007224 */ /* 0x080fe400078e02ff */
[----:B------:R-:W2:Y:S01]  /*0d10*/  LDC R11, c[0x0][0x608] ;  /* 0x00018200ff0b7b82 */ /* 0x000ea20000000800 */
[----:B------:R-:W-:-:S04]  /*0d20*/  IMAD.WIDE.U32 R8, R5, R26, R16 ;  /* 0x0000001a05087225 */ /* 0x000fc800078e0010 */
[----:B------:R-:W-:-:S03]  /*0d30*/  IMAD R5, R5, R27, R0 ;  /* 0x0000001b05057224 */ /* 0x000fc600078e0200 */
[----:B------:R-:W3:Y:S01]  /*0d40*/  LDC R12, c[0x0][0x658] ;  /* 0x00019600ff0c7b82 */ /* 0x000ee20000000800 */
[----:B0-----:R-:W-:Y:S01]  /*0d50*/  ISETP.NE.U32.AND P0, PT, R24, RZ, PT ;  /* 0x000000ff1800720c */ /* 0x001fe20003f05070 */
[----:B------:R-:W-:Y:S02]  /*0d60*/  IMAD.IADD R5, R9, 0x1, R5 ;  /* 0x0000000109057824 */ /* 0x000fe400078e0205 */
[----:B------:R-:W-:Y:S01]  /*0d70*/  IMAD.MOV.U32 R9, RZ, RZ, -0x1 ;  /* 0xffffffffff097424 */ /* 0x000fe200078e00ff */
[----:B------:R-:W-:-:S03]  /*0d80*/  ISETP.NE.AND.EX P0, PT, R25, RZ, PT, P0 ;  /* 0x000000ff1900720c */ /* 0x000fc60003f05300 */
[----:B------:R-:W0:Y:S01]  /*0d90*/  LDC R15, c[0x0][0x600] ;  /* 0x00018000ff0f7b82 */ /* 0x000e220000000800 */
[-CC-:B-1----:R-:W-:Y:S02]  /*0da0*/  SHF.R.U64 R13, R8, R6.reuse, R5.reuse ;  /* 0x00000006080d7219 */ /* 0x182fe40000001205 */
[----:B------:R-:W-:-:S05]  /*0db0*/  SHF.R.U32.HI R0, RZ, R6, R5 ;  /* 0x00000006ff007219 */ /* 0x000fca0000011605 */
[----:B------:R-:W1:Y:S01]  /*0dc0*/  LDC R14, c[0x0][0x648] ;  /* 0x00019200ff0e7b82 */ /* 0x000e620000000800 */
[-CC-:B--2---:R-:W-:Y:S02]  /*0dd0*/  SHF.R.U64 R27, R13, R11.reuse, R0.reuse ;  /* 0x0000000b0d1b7219 */ /* 0x184fe40000001200 */
[----:B------:R-:W-:-:S05]  /*0de0*/  SHF.R.U32.HI R5, RZ, R11, R0 ;  /* 0x0000000bff057219 */ /* 0x000fca0000011600 */
[----:B------:R-:W2:Y:S01]  /*0df0*/  LDC R20, c[0x0][0x638] ;  /* 0x00018e00ff147b82 */ /* 0x000ea20000000800 */
[-CC-:B---3--:R-:W-:Y:S02]  /*0e00*/  SHF.R.U64 R26, R27, R12.reuse, R5.reuse ;  /* 0x0000000c1b1a7219 */ /* 0x188fe40000001205 */
[-C--:B------:R-:W-:Y:S02]  /*0e10*/  SHF.L.U32 R0, R9, R12.reuse, RZ ;  /* 0x0000000c09007219 */ /* 0x080fe400000006ff */
[----:B------:R-:W-:Y:S01]  /*0e20*/  SHF.R.U32.HI R5, RZ, R12, R5 ;  /* 0x0000000cff057219 */ /* 0x000fe20000011605 */
[----:B------:R-:W-:Y:S01]  /*0e30*/  IMAD.MOV.U32 R4, RZ, RZ, R26 ;  /* 0x000000ffff047224 */ /* 0x000fe200078e001a */
[----:B------:R-:W-:Y:S01]  /*0e40*/  LOP3.LUT R10, RZ, R0, RZ, 0x33, !PT ;  /* 0x00000000ff0a7212 */ /* 0x000fe200078e33ff */
[----:B------:R-:W3:Y:S01]  /*0e50*/  LDC R23, c[0x0][0x610] ;  /* 0x00018400ff177b82 */ /* 0x000ee20000000800 */
[----:B------:R-:W-:Y:S05]  /*0e60*/  @!P0 BRA `(.L_x_11) ;  /* 0x0000000000288947 */ /* 0x000fea0003800000 */
[----:B------:R-:W4:Y:S02]  /*0e70*/  LDC R9, c[0x0][0x64c] ;  /* 0x00019300ff097b82 */ /* 0x000f240000000800 */
[----:B----4-:R-:W-:-:S05]  /*0e80*/  IADD3 R9, P0, R26, R9, RZ ;  /* 0x000000091a097210 */ /* 0x010fca0007f1e0ff */
        /* <DEDUP_REMOVED lines=8> */
.L_x_11:
[----:B-1----:R-:W-:Y:S01]  /*0f10*/  SHF.R.U64 R4, R4, R14, R5 ;  /* 0x0000000e04047219 */ /* 0x002fe20000001205 */
[----:B0-----:R-:W-:Y:S01]  /*0f20*/  VIADD R6, R15, 0xffffffff ;  /* 0xffffffff0f067836 */ /* 0x001fe20000000000 */
[----:B------:R-:W-:Y:S02]  /*0f30*/  SHF.L.U32 R0, R21, R12, RZ ;  /* 0x0000000c15007219 */ /* 0x000fe400000006ff */
[----:B------:R-:W-:Y:S01]  /*0f40*/  LOP3.LUT R5, R27, R10, RZ, 0xc0, !PT ;  /* 0x0000000a1b057212 */ /* 0x000fe200078ec0ff */
[----:B------:R-:W-:Y:S01]  /*0f50*/  IMAD.MOV R7, RZ, RZ, -R4 ;  /* 0x000000ffff077224 */ /* 0x000fe200078e0a04 */
[----:B------:R-:W-:Y:S02]  /*0f60*/  SEL R3, R3, R28, !P1 ;  /* 0x0000001c03037207 */ /* 0x000fe40004800000 */
[----:B------:R-:W-:Y:S01]  /*0f70*/  LOP3.LUT R6, R13, R6, RZ, 0xc0, !PT ;  /* 0x000000060d067212 */ /* 0x000fe200078ec0ff */
[----:B------:R-:W-:Y:S02]  /*0f80*/  IMAD R4, R0, R4, R5 ;  /* 0x0000000400047224 */ /* 0x000fe400078e0205 */
[----:B--2---:R-:W-:-:S02]  /*0f90*/  IMAD R0, R7, R20, R26 ;  /* 0x0000001407007224 */ /* 0x004fc400078e021a */
[----:B---3--:R-:W-:Y:S02]  /*0fa0*/  IMAD R3, R4, R23, R3 ;  /* 0x0000001704037224 */ /* 0x008fe400078e0203 */
[----:B------:R-:W-:Y:S02]  /*0fb0*/  IMAD R60, R0, R15, R6 ;  /* 0x0000000f003c7224 */ /* 0x000fe400078e0206 */
[----:B------:R-:W-:-:S03]  /*0fc0*/  IMAD.MOV.U32 R4, RZ, RZ, 0x1 ;  /* 0x00000001ff047424 */ /* 0x000fc600078e00ff */
[----:B------:R-:W-:Y:S02]  /*0fd0*/  SEL R61, R60, R3, !P1 ;  /* 0x000000033c3d7207 */ /* 0x000fe40004800000 */
[----:B------:R-:W-:Y:S02]  /*0fe0*/  PRMT R0, R4, 0x7610, R0 ;  /* 0x0000761004007816 */ /* 0x000fe40000000000 */
[----:B------:R-:W-:-:S07]  /*0ff0*/  SEL R60, R3, R60, !P1 ;  /* 0x0000003c033c7207 */ /* 0x000fce0004800000 */
.L_x_9:
[----:B------:R-:W-:-:S08]  /*1000*/  NOP ;  /* 0x0000000000007918 */ /* 0x000fd00000000000 */
[----:B------:R-:W0:Y:S02]  /*1010*/  USETMAXREG.TRY_ALLOC.CTAPOOL UP0, 0xe8 ;  /* 0x000000e8000079c8 */ /* 0x000e240008000600 */
[----:B0-----:R-:W-:-:S13]  /*1020*/  PLOP3.LUT P0, PT, PT, PT, UP0, 0x80, 0x0 ;  /* 0x000000000000781c */ /* 0x001fda0003f0f008 */
[----:B------:R-:W-:Y:S05]  /*1030*/  @!P0 BRA `(.L_x_9) ;  /* 0xfffffffc00f08947 */ /* 0x000fea000383ffff */
[----:B------:R-:W-:Y:S01]  /*1040*/  ULDC.64 UR4, c[0x0][0x598] ;  /* 0x0001660000047ab9 */ /* 0x000fe20000000a00 */
[----:B------:R-:W-:Y:S01]  /*1050*/  ULDC.64 UR36, c[0x0][0x208] ;  /* 0x0000820000247ab9 */ /* 0x000fe20000000a00 */
[----:B------:R-:W-:-:S04]  /*1060*/  ISETP.NE.U32.AND P0, PT, RZ, UR4, PT ;  /* 0x00000004ff007c0c */ /* 0x000fc8000bf05070 */
[----:B------:R-:W-:-:S13]  /*1070*/  ISETP.NE.AND.EX P0, PT, RZ, UR5, PT, P0 ;  /* 0x00000005ff007c0c */ /* 0x000fda000bf05300 */
[----:B------:R-:W-:Y:S05]  /*1080*/  @!P0 BRA `(.L_x_12) ;  /* 0x00000000001c8947 */ /* 0x000fea0003800000 */
[----:B------:R-:W0:Y:S02]  /*1090*/  LDC.64 R4, c[0x0][0x598] ;  /* 0x00016600ff047b82 */ /* 0x000e240000000a00 */
[----:B0-----:R-:W2:Y:S02]  /*10a0*/  LDG.E.64 R4, desc[UR36][R4.64] ;  /* 0x0000002404047981 */ /* 0x001ea4000c1e1b00 */
[----:B--2---:R-:W-:-:S04]  /*10b0*/  ISETP.NE.U32.AND P0, PT, R4, RZ, PT ;  /* 0x000000ff0400720c */ /* 0x004fc80003f05070 */
[----:B------:R-:W-:-:S13]  /*10c0*/  ISETP.NE.AND.EX P0, PT, R5, RZ, PT, P0 ;  /* 0x000000ff0500720c */ /* 0x000fda0003f05300 */
[----:B------:R-:W-:Y:S05]  /*10d0*/  @!P0 BRA `(.L_x_12) ;  /* 0x0000000000088947 */ /* 0x000fea0003800000 */
[----:B------:R0:W5:Y:S01]  /*10e0*/  LD.E R23, desc[UR36][R4.64] ;  /* 0x0000002404177980 */ /* 0x000162000c101900 */
[----:B------:R-:W-:Y:S05]  /*10f0*/  BRA `(.L_x_13) ;  /* 0x0000000000247947 */ /* 0x000fea0003800000 */
.L_x_12:
[----:B------:R-:W-:Y:S02]  /*1100*/  ULDC.64 UR4, c[0x0][0x588] ;  /* 0x0001620000047ab9 */ /* 0x000fe40000000a00 */
[----:B------:R-:W-:-:S04]  /*1110*/  ISETP.NE.U32.AND P0, PT, RZ, UR4, PT ;  /* 0x00000004ff007c0c */ /* 0x000fc8000bf05070 */
[----:B------:R-:W-:-:S13]  /*1120*/  ISETP.NE.AND.EX P0, PT, RZ, UR5, PT, P0 ;  /* 0x00000005ff007c0c */ /* 0x000fda000bf05300 */
[----:B------:R-:W-:Y:S05]  /*1130*/  @!P0 BRA `(.L_x_14) ;  /* 0x00000000000c8947 */ /* 0x000fea0003800000 */
[----:B------:R-:W0:Y:S02]  /*1140*/  LDC.64 R4, c[0x0][0x588] ;  /* 0x00016200ff047b82 */ /* 0x000e240000000a00 */
[----:B0-----:R1:W5:Y:S01]  /*1150*/  LDG.E R23, desc[UR36][R4.64] ;  /* 0x0000002404177981 */ /* 0x001362000c1e1900 */
[----:B------:R-:W-:Y:S05]  /*1160*/  BRA `(.L_x_13) ;  /* 0x0000000000087947 */ /* 0x000fea0003800000 */
.L_x_14:
[----:B------:R-:W-:Y:S02]  /*1170*/  ULDC UR4, c[0x0][0x580] ;  /* 0x0001600000047ab9 */ /* 0x000fe40000000800 */
[----:B------:R-:W-:-:S07]  /*1180*/  IMAD.U32 R23, RZ, RZ, UR4 ;  /* 0x00000004ff177e24 */ /* 0x000fce000f8e00ff */
.L_x_13:
[----:B------:R-:W-:Y:S02]  /*1190*/  ULDC.64 UR4, c[0x0][0x5a0] ;  /* 0x0001680000047ab9 */ /* 0x000fe40000000a00 */
[----:B------:R-:W-:-:S04]  /*11a0*/  ISETP.NE.U32.AND P0, PT, RZ, UR4, PT ;  /* 0x00000004ff007c0c */ /* 0x000fc8000bf05070 */
[----:B------:R-:W-:-:S13]  /*11b0*/  ISETP.NE.AND.EX P0, PT, RZ, UR5, PT, P0 ;  /* 0x00000005ff007c0c */ /* 0x000fda000bf05300 */
[----:B------:R-:W-:Y:S05]  /*11c0*/  @!P0 BRA `(.L_x_15) ;  /* 0x00000000001c8947 */ /* 0x000fea0003800000 */
[----:B01----:R-:W0:Y:S02]  /*11d0*/  LDC.64 R4, c[0x0][0x5a0] ;  /* 0x00016800ff047b82 */ /* 0x003e240000000a00 */
[----:B0-----:R-:W2:Y:S02]  /*11e0*/  LDG.E.64 R4, desc[UR36][R4.64] ;  /* 0x0000002404047981 */ /* 0x001ea4000c1e1b00 */
[----:B--2---:R-:W-:-:S04]  /*11f0*/  ISETP.NE.U32.AND P0, PT, R4, RZ, PT ;  /* 0x000000ff0400720c */ /* 0x004fc80003f05070 */
[----:B------:R-:W-:-:S13]  /*1200*/  ISETP.NE.AND.EX P0, PT, R5, RZ, PT, P0 ;  /* 0x000000ff0500720c */ /* 0x000fda0003f05300 */
[----:B------:R-:W-:Y:S05]  /*1210*/  @!P0 BRA `(.L_x_15) ;  /* 0x0000000000088947 */ /* 0x000fea0003800000 */
[----:B------:R0:W5:Y:S01]  /*1220*/  LD.E R56, desc[UR36][R4.64] ;  /* 0x0000002404387980 */ /* 0x000162000c101900 */
[----:B------:R-:W-:Y:S05]  /*1230*/  BRA `(.L_x_16) ;  /* 0x0000000000247947 */ /* 0x000fea0003800000 */
.L_x_15:
[----:B------:R-:W-:Y:S02]  /*1240*/  ULDC.64 UR4, c[0x0][0x590] ;  /* 0x0001640000047ab9 */ /* 0x000fe40000000a00 */
[----:B------:R-:W-:-:S04]  /*1250*/  ISETP.NE.U32.AND P0, PT, RZ, UR4, PT ;  /* 0x00000004ff007c0c */ /* 0x000fc8000bf05070 */
[----:B------:R-:W-:-:S13]  /*1260*/  ISETP.NE.AND.EX P0, PT, RZ, UR5, PT, P0 ;  /* 0x00000005ff007c0c */ /* 0x000fda000bf05300 */
[----:B------:R-:W-:Y:S05]  /*1270*/  @!P0 BRA `(.L_x_17) ;  /* 0x00000000000c8947 */ /* 0x000fea0003800000 */
[----:B01----:R-:W0:Y:S02]  /*1280*/  LDC.64 R4, c[0x0][0x590] ;  /* 0x00016400ff047b82 */ /* 0x003e240000000a00 */
[----:B0-----:R1:W5:Y:S01]  /*1290*/  LDG.E R56, desc[UR36][R4.64] ;  /* 0x0000002404387981 */ /* 0x001362000c1e1900 */
[----:B------:R-:W-:Y:S05]  /*12a0*/  BRA `(.L_x_16) ;  /* 0x0000000000087947 */ /* 0x000fea0003800000 */
.L_x_17:
[----:B------:R-:W-:Y:S02]  /*12b0*/  ULDC UR4, c[0x0][0x584] ;  /* 0x0001610000047ab9 */ /* 0x000fe40000000800 */
[----:B------:R-:W-:-:S07]  /*12c0*/  IMAD.U32 R56, RZ, RZ, UR4 ;  /* 0x00000004ff387e24 */ /* 0x000fce000f8e00ff */
.L_x_16:
[----:B------:R-:W-:-:S13]  /*12d0*/  LOP3.LUT P0, RZ, R0, 0xff, RZ, 0xc0, !PT ;  /* 0x000000ff00ff7812 */ /* 0x000fda000780c0ff */
[----:B------:R-:W-:Y:S05]  /*12e0*/  @!P0 EXIT ;  /* 0x000000000000894d */ /* 0x000fea0003800000 */
[----:B------:R-:W-:Y:S01]  /*12f0*/  ULDC UR4, c[0x0][0x28c] ;  /* 0x0000a30000047ab9 */ /* 0x000fe20000000800 */
[----:B------:R-:W-:Y:S01]  /*1300*/  LOP3.LUT R59, R19, 0x1, RZ, 0xfc, !PT ;  /* 0x00000001133b7812 */ /* 0x000fe200078efcff */
[----:B------:R-:W-:Y:S01]  /*1310*/  UIADD3 UR4, UR4, 0x1f, URZ ;  /* 0x0000001f04047890 */ /* 0x000fe2000fffe03f */
[----:B------:R-:W-:Y:S01]  /*1320*/  UMOV UR38, URZ ;  /* 0x0000003f00267c82 */ /* 0x000fe20008000000 */
[----:B------:R-:W-:Y:S02]  /*1330*/  UMOV UR39, URZ ;  /* 0x0000003f00277c82 */ /* 0x000fe40008000000 */
[----:B------:R-:W-:-:S04]  /*1340*/  USHF.R.S32.HI UR5, URZ, 0x1f, UR4 ;  /* 0x0000001f3f057899 */ /* 0x000fc80008011404 */
[----:B------:R-:W-:-:S04]  /*1350*/  ULEA.HI UR5, UR5, UR4, URZ, 0x5 ;  /* 0x0000000405057291 */ /* 0x000fc8000f8f283f */
[----:B------:R-:W-:-:S12]  /*1360*/  USHF.R.S32.HI UR40, URZ, 0x5, UR5 ;  /* 0x000000053f287899 */ /* 0x000fd80008011405 */
.L_x_101:
[----:B------:R-:W-:Y:S01]  /*1370*/  LOP3.LUT R0, R18, 0x80, RZ, 0xc0, !PT ;  /* 0x0000008012007812 */ /* 0x000fe200078ec0ff */
[----:B--2---:R-:W2:Y:S01]  /*1380*/  S2UR UR7, SR_CgaCtaId ;  /* 0x00000000000779c3 */ /* 0x004ea20000008800 */
[----:B------:R-:W-:Y:S02]  /*1390*/  UMOV UR6, 0x400 ;  /* 0x0000040000067882 */ /* 0x000fe40000000000 */
[----:B------:R-:W-:-:S06]  /*13a0*/  SHF.R.U32.HI R0, RZ, 0x7, R0 ;  /* 0x00000007ff007819 */ /* 0x000fcc0000011600 */
[----:B---3--:R-:W3:Y:S01]  /*13b0*/  SHFL.IDX PT, R0, R0, RZ, 0x1f ;  /* 0x00001fff00007589 */ /* 0x008ee200000e0000 */
[----:B--2---:R-:W-:Y:S01]  /*13c0*/  ULEA UR6, UR7, UR6, 0x18 ;  /* 0x0000000607067291 */ /* 0x004fe2000f8ec03f */
[----:B---3--:R-:W-:-:S13]  /*13d0*/  R2UR UR4, R0 ;  /* 0x00000000000472ca */ /* 0x008fda00000e0000 */
[----:B------:R-:W-:-:S04]  /*13e0*/  ULEA.HI UR5, UR4, UR4, URZ, 0x1 ;  /* 0x0000000404057291 */ /* 0x000fc8000f8f083f */
[----:B------:R-:W-:-:S04]  /*13f0*/  ULOP3.LUT UR5, UR5, 0xffffe, URZ, 0xc0, !UPT ;  /* 0x000ffffe05057892 */ /* 0x000fc8000f8ec03f */
[----:B------:R-:W-:-:S03]  /*1400*/  UIADD3 UR5, UR4, -UR5, URZ ;  /* 0x8000000504057290 */ /* 0x000fc6000fffe03f */
[----:B------:R-:W-:Y:S01]  /*1410*/  ULDC UR4, c[0x0][0x28c] ;  /* 0x0000a30000047ab9 */ /* 0x000fe20000000800 */
[----:B------:R-:W-:Y:S01]  /*1420*/  ULEA UR5, UR5, UR6, 0xc ;  /* 0x0000000605057291 */ /* 0x000fe2000f8e603f */
[----:B------:R-:W-:-:S03]  /*1430*/  ISETP.LT.AND P0, PT, RZ, UR4, PT ;  /* 0x00000004ff007c0c */ /* 0x000fc6000bf01270 */
[----:B------:R-:W-:-:S04]  /*1440*/  UIADD3 UR5, UR5, 0x200, URZ ;  /* 0x0000020005057890 */ /* 0x000fc8000fffe03f */
[----:B------:R-:W-:-:S04]  /*1450*/  USHF.R.U32.HI UR5, URZ, 0x4, UR5 ;  /* 0x000000043f057899 */ /* 0x000fc80008011605 */
[----:B------:R-:W-:Y:S02]  /*1460*/  ULOP3.LUT UR41, UR5, 0x3fff, URZ, 0xc0, !UPT ;  /* 0x00003fff05297892 */ /* 0x000fe4000f8ec03f */
[----:B-1--45:R-:W-:Y:S10]  /*1470*/  @P0 BRA `(.L_x_18) ;  /* 0x0000000000400947 */ /* 0x032ff40003800000 */
[----:B------:R-:W-:Y:S01]  /*1480*/  MOV R0, 0x0 ;  /* 0x0000000000007802 */ /* 0x000fe20000000f00 */
[----:B------:R-:W-:Y:S01]  /*1490*/  ULDC.64 UR4, c[0x4][0x68] ;  /* 0x01001a0000047ab9 */ /* 0x000fe20000000a00 */
[----:B------:R-:W-:Y:S01]  /*14a0*/  ULDC.64 UR6, c[0x4][0x8] ;  /* 0x0100020000067ab9 */ /* 0x000fe20000000a00 */
[----:B01----:R-:W-:Y:S01]  /*14b0*/  IMAD.U32 R4, RZ, RZ, UR4 ;  /* 0x00000004ff047e24 */ /* 0x003fe2000f8e00ff */
[----:B------:R0:W1:Y:S01]  /*14c0*/  LDC.64 R14, c[0x4][R0] ;  /* 0x01000000000e7b82 */ /* 0x0000620000000a00 */
[----:B------:R-:W-:Y:S01]  /*14d0*/  IMAD.U32 R5, RZ, RZ, UR5 ;  /* 0x00000005ff057e24 */ /* 0x000fe2000f8e00ff */
[----:B------:R-:W-:Y:S01]  /*14e0*/  ULDC.64 UR4, c[0x4][0x70] ;  /* 0x01001c0000047ab9 */ /* 0x000fe20000000a00 */
[----:B------:R-:W-:Y:S02]  /*14f0*/  IMAD.U32 R10, RZ, RZ, UR6 ;  /* 0x00000006ff0a7e24 */ /* 0x000fe4000f8e00ff */
[----:B------:R-:W-:Y:S02]  /*1500*/  IMAD.U32 R6, RZ, RZ, UR4 ;  /* 0x00000004ff067e24 */ /* 0x000fe4000f8e00ff */
[----:B------:R-:W-:-:S02]  /*1510*/  IMAD.U32 R7, RZ, RZ, UR5 ;  /* 0x00000005ff077e24 */ /* 0x000fc4000f8e00ff */
[----:B------:R-:W-:Y:S02]  /*1520*/  IMAD.U32 R11, RZ, RZ, UR7 ;  /* 0x00000007ff0b7e24 */ /* 0x000fe4000f8e00ff */
[----:B------:R-:W-:Y:S02]  /*1530*/  IMAD.MOV.U32 R8, RZ, RZ, 0x1e1 ;  /* 0x000001e1ff087424 */ /* 0x000fe400078e00ff */
[----:B------:R-:W-:Y:S02]  /*1540*/  IMAD.MOV.U32 R12, RZ, RZ, 0x1 ;  /* 0x00000001ff0c7424 */ /* 0x000fe400078e00ff */
[----:B0-----:R-:W-:-:S07]  /*1550*/  IMAD.MOV.U32 R13, RZ, RZ, RZ ;  /* 0x000000ffff0d7224 */ /* 0x001fce00078e00ff */
[----:B------:R-:W-:-:S07]  /*1560*/  LEPC R20, `(.L_x_18) ;  /* 0x000000001014794e */ /* 0x000fce0000000000 */
[----:B-1---5:R-:W-:Y:S05]  /*1570*/  CALL.ABS.NOINC R14 ;  /* 0x000000000e007343 */ /* 0x022fea0003c00000 */
.L_x_18:
[----:B------:R-:W-:-:S13]  /*1580*/  ISETP.NE.AND P0, PT, R59, 0x3, PT ;  /* 0x000000033b00780c */ /* 0x000fda0003f05270 */
[----:B------:R-:W-:Y:S05]  /*1590*/  @!P0 BRA `(.L_x_19) ;  /* 0x0000000000048947 */ /* 0x000fea0003800000 */
[----:B------:R-:W-:Y:S01]  /*15a0*/  BPT.TRAP 0x1 ;  /* 0x000000040000795c */ /* 0x000fe20000300000 */
.L_x_19:
[----:B------:R-:W2:Y:S01]  /*15b0*/  S2UR UR5, SR_CgaCtaId ;  /* 0x00000000000579c3 */ /* 0x000ea20000008800 */
[----:B------:R-:W-:Y:S01]  /*15c0*/  UMOV UR4, 0x400 ;  /* 0x0000040000047882 */ /* 0x000fe20000000000 */
[----:B------:R-:W-:Y:S02]  /*15d0*/  IMAD.U32 R0, RZ, RZ, UR38 ;  /* 0x00000026ff007e24 */ /* 0x000fe4000f8e00ff */
[----:B------:R-:W-:-:S03]  /*15e0*/  IMAD.U32 R3, RZ, RZ, UR39 ;  /* 0x00000027ff037e24 */ /* 0x000fc6000f8e00ff */
[----:B------:R-:W-:Y:S01]  /*15f0*/  SHF.L.U32 R0, R0, 0x1f, RZ ;  /* 0x0000001f00007819 */ /* 0x000fe200000006ff */
[----:B--2---:R-:W-:-:S06]  /*1600*/  ULEA UR4, UR5, UR4, 0x18 ;  /* 0x0000000405047291 */ /* 0x004fcc000f8ec03f */
[----:B------:R-:W-:-:S04]  /*1610*/  IMAD.U32 R6, RZ, RZ, UR4 ;  /* 0x00000004ff067e24 */ /* 0x000fc8000f8e00ff */
[----:B------:R-:W-:-:S04]  /*1620*/  IMAD R3, R3, 0x8, R6 ;  /* 0x0000000803037824 */ /* 0x000fc800078e0206 */
[----:B------:R2:W3:Y:S01]  /*1630*/  SYNCS.PHASECHK.TRANS64.TRYWAIT P1, [R3+URZ], R0 ;  /* 0x00000000030075a7 */ /* 0x0004e2000802017f */
[----:B------:R-:W-:Y:S05]  /*1640*/  @!P0 BRA `(.L_x_20) ;  /* 0x0000000000048947 */ /* 0x000fea0003800000 */
[----:B------:R-:W-:Y:S01]  /*1650*/  BPT.TRAP 0x1 ;  /* 0x000000040000795c */ /* 0x000fe20000300000 */
.L_x_20:
[----:B---3--:R-:W-:Y:S05]  /*1660*/  @P1 BRA `(.L_x_21) ;  /* 0x0000000000081947 */ /* 0x008fea0003800000 */
[----:B------:R-:W3:Y:S02]  /*1670*/  SYNCS.PHASECHK.TRANS64.TRYWAIT P1, [R3+URZ], R0 ;  /* 0x00000000030075a7 */ /* 0x000ee4000802017f */
[----:B---3--:R-:W-:Y:S05]  /*1680*/  @!P1 BRA `(.L_x_22) ;  /* 0x0000004c00e89947 */ /* 0x008fea0003800000 */
.L_x_21:
[----:B------:R-:W-:-:S04]  /*1690*/  UISETP.LT.AND UP0, UPT, UR40, 0x1, UPT ;  /* 0x000000012800788c */ /* 0x000fc8000bf01270 */
[----:B------:R-:W-:-:S06]  /*16a0*/  USEL UR4, UR40, 0x1, UP0 ;  /* 0x0000000128047887 */ /* 0x000fcc0008000000 */
[----:B--23--:R-:W-:Y:S01]  /*16b0*/  IMAD.U32 R0, RZ, RZ, UR4 ;  /* 0x00000004ff007e24 */ /* 0x00cfe2000f8e00ff */
[----:B------:R-:W-:Y:S05]  /*16c0*/  WARPSYNC.ALL ;  /* 0x0000000000007948 */ /* 0x000fea0003800000 */
[----:B------:R-:W-:-:S04]  /*16d0*/  IADD3 R0, -R0, UR40, RZ ;  /* 0x0000002800007c10 */ /* 0x000fc8000fffe1ff */
[----:B------:R-:W-:Y:S02]  /*16e0*/  ISETP.GE.AND P1, PT, R0, 0x1, PT ;  /* 0x000000010000780c */ /* 0x000fe40003f26270 */
[----:B------:R-:W-:Y:S01]  /*16f0*/  R2UR UR4, R6 ;  /* 0x00000000060472ca */ /* 0x000fe200000e0000 */
[----:B------:R-:W-:Y:S01]  /*1700*/  ULOP3.LUT UR41, UR41, 0x10000, URZ, 0xfc, !UPT ;  /* 0x0001000029297892 */ /* 0x000fe2000f8efc3f */
[----:B------:R-:W-:Y:S01]  /*1710*/  WARPGROUP.ARRIVE ;  /* 0x00000000000079c5 */ /* 0x000fe20000000000 */
[----:B------:R-:W-:Y:S01]  /*1720*/  UMOV UR5, 0x80000020 ;  /* 0x8000002000057882 */ /* 0x000fe20000000000 */
[----:B------:R-:W-:-:S09]  /*1730*/  UMOV UR7, 0x80000020 ;  /* 0x8000002000077882 */ /* 0x000fd20000000000 */
[----:B------:R-:W-:-:S04]  /*1740*/  UIADD3 UR4, UR4, 0x24200, URZ ;  /* 0x0002420004047890 */ /* 0x000fc8000fffe03f */
[----:B------:R-:W-:-:S04]  /*1750*/  USHF.R.U32.HI UR4, URZ, 0x4, UR4 ;  /* 0x000000043f047899 */ /* 0x000fc80008011604 */
[----:B------:R-:W-:-:S04]  /*1760*/  ULOP3.LUT UR4, UR4, 0x3fff, URZ, 0xc0, !UPT ;  /* 0x00003fff04047892 */ /* 0x000fc8000f8ec03f */
[----:B------:R-:W-:Y:S02]  /*1770*/  ULOP3.LUT UR9, UR4, 0x10000, URZ, 0xfc, !UPT ;  /* 0x0001000004097892 */ /* 0x000fe4000f8efc3f */
[----:B------:R-:W-:Y:S02]  /*1780*/  ULEA UR4, UR39, UR41, 0x9 ;  /* 0x0000002927047291 */ /* 0x000fe4000f8e483f */
[----:B------:R-:W-:-:S09]  /*1790*/  ULEA UR6, UR39, UR9, 0x8 ;  /* 0x0000000927067291 */ /* 0x000fd2000f8e403f */
[----:B------:R-:W-:Y:S01]  /*17a0*/  HGMMA.64x64x16.F32.BF16 R24, gdesc[UR4], RZ, !UPT, gsb0 ;  /* 0x00e00000041879f0 */ /* 0x000fe2000c0018ff */
[----:B------:R-:W-:Y:S02]  /*17b0*/  UIADD3 UR4, UR4, 0x2, URZ ;  /* 0x0000000204047890 */ /* 0x000fe4000fffe03f */
[----:B------:R-:W-:Y:S01]  /*17c0*/  UIADD3 UR6, UR6, 0x2, URZ ;  /* 0x0000000206067890 */ /* 0x000fe2000fffe03f */
[----:B------:R-:W-:Y:S01]  /*17d0*/  UMOV UR5, 0x80000020 ;  /* 0x8000002000057882 */ /* 0x000fe20000000000 */
[----:B------:R-:W-:Y:S01]  /*17e0*/  UMOV UR7, 0x80000020 ;  /* 0x8000002000077882 */ /* 0x000fe20000000000 */
[----:B------:R-:W-:Y:S02]  /*17f0*/  WARPGROUP.DEPBAR.LE gsb0, 0x0 ;  /* 0x00008000000079c5 */ /* 0x000fe40000010000 */
[----:B------:R-:W-:-:S06]  /*1800*/  WARPGROUP.ARRIVE ;  /* 0x00000000000079c5 */ /* 0x000fcc0000000000 */
[----:B------:R-:W-:Y:S03]  /*1810*/  HGMMA.64x64x16.F32.BF16 R24, gdesc[UR4], R24, gsb0 ;  /* 0x00e00000041879f0 */ /* 0x000fe60008001818 */
[----:B------:R-:W-:Y:S02]  /*1820*/  WARPGROUP.DEPBAR.LE gsb0, 0x0 ;  /* 0x00008000000079c5 */ /* 0x000fe40000010000 */
[----:B------:R-:W-:Y:S05]  /*1830*/  @!P1 BRA `(.L_x_23) ;  /* 0x0000000000e49947 */ /* 0x000fea0003800000 */
[----:B------:R-:W-:Y:S02]  /*1840*/  UIADD3 UR4, UR39, 0x1, URZ ;  /* 0x0000000127047890 */ /* 0x000fe4000fffe03f */
[----:B------:R-:W-:Y:S02]  /*1850*/  IMAD.U32 R3, RZ, RZ, UR39 ;  /* 0x00000027ff037e24 */ /* 0x000fe4000f8e00ff */
[----:B------:R-:W-:-:S04]  /*1860*/  UISETP.NE.AND UP0, UPT, UR4, 0x12, UPT ;  /* 0x000000120400788c */ /* 0x000fc8000bf05270 */
[----:B------:R-:W-:Y:S02]  /*1870*/  USEL UR5, URZ, 0x1, UP0 ;  /* 0x000000013f057887 */ /* 0x000fe40008000000 */
[----:B------:R-:W-:Y:S02]  /*1880*/  USEL UR8, UR4, URZ, UP0 ;  /* 0x0000003f04087287 */ /* 0x000fe40008000000 */
[----:B------:R-:W-:-:S06]  /*1890*/  ULOP3.LUT UR5, UR38, UR5, URZ, 0x3c, !UPT ;  /* 0x0000000526057292 */ /* 0x000fcc000f8e3c3f */
[----:B------:R-:W-:-:S07]  /*18a0*/  IMAD.U32 R7, RZ, RZ, UR5 ;  /* 0x00000005ff077e24 */ /* 0x000fce000f8e00ff */
.L_x_30:
[----:B------:R-:W-:Y:S05]  /*18b0*/  @!P0 BRA `(.L_x_24) ;  /* 0x0000000000048947 */ /* 0x000fea0003800000 */
[----:B------:R-:W-:Y:S01]  /*18c0*/  BPT.TRAP 0x1 ;  /* 0x000000040000795c */ /* 0x000fe20000300000 */
.L_x_24:
[----:B------:R-:W2:Y:S01]  /*18d0*/  S2UR UR5, SR_CgaCtaId ;  /* 0x00000000000579c3 */ /* 0x000ea20000008800 */
[----:B------:R-:W-:Y:S01]  /*18e0*/  UMOV UR4, 0x400 ;  /* 0x0000040000047882 */ /* 0x000fe20000000000 */
[----:B01----:R-:W-:Y:S01]  /*18f0*/  IMAD.U32 R5, RZ, RZ, UR8 ;  /* 0x00000008ff057e24 */ /* 0x003fe2000f8e00ff */
[----:B------:R-:W-:Y:S01]  /*1900*/  SHF.L.U32 R4, R7, 0x1f, RZ ;  /* 0x0000001f07047819 */ /* 0x000fe200000006ff */
[----:B--2---:R-:W-:-:S06]  /*1910*/  ULEA UR4, UR5, UR4, 0x18 ;  /* 0x0000000405047291 */ /* 0x004fcc000f8ec03f */
[----:B------:R-:W-:-:S04]  /*1920*/  IMAD.U32 R6, RZ, RZ, UR4 ;  /* 0x00000004ff067e24 */ /* 0x000fc8000f8e00ff */
[----:B------:R-:W-:-:S04]  /*1930*/  IMAD R5, R5, 0x8, R6 ;  /* 0x0000000805057824 */ /* 0x000fc800078e0206 */
[----:B------:R0:W1:Y:S01]  /*1940*/  SYNCS.PHASECHK.TRANS64.TRYWAIT P1, [R5+URZ], R4 ;  /* 0x00000004050075a7 */ /* 0x000062000802017f */
[----:B------:R-:W-:Y:S05]  /*1950*/  @!P0 BRA `(.L_x_25) ;  /* 0x0000000000048947 */ /* 0x000fea0003800000 */
[----:B------:R-:W-:Y:S01]  /*1960*/  BPT.TRAP 0x1 ;  /* 0x000000040000795c */ /* 0x000fe20000300000 */
.L_x_25:
[----:B-1----:R-:W-:Y:S05]  /*1970*/  @P1 BRA `(.L_x_26) ;  /* 0x0000000000081947 */ /* 0x002fea0003800000 */
[----:B------:R-:W1:Y:S02]  /*1980*/  SYNCS.PHASECHK.TRANS64.TRYWAIT P1, [R5+URZ], R4 ;  /* 0x00000004050075a7 */ /* 0x000e64000802017f */
[----:B-1----:R-:W-:Y:S05]  /*1990*/  @!P1 BRA `(.L_x_27) ;  /* 0x0000004c00389947 */ /* 0x002fea0003800000 */
.L_x_26:
[----:B------:R-:W-:Y:S01]  /*19a0*/  ULEA UR4, UR8, UR41, 0x9 ;  /* 0x0000002908047291 */ /* 0x000fe2000f8e483f */
[----:B------:R-:W-:Y:S01]  /*19b0*/  WARPGROUP.ARRIVE ;  /* 0x00000000000079c5 */ /* 0x000fe20000000000 */
[----:B------:R-:W-:Y:S01]  /*19c0*/  ULEA UR6, UR8, UR9, 0x8 ;  /* 0x0000000908067291 */ /* 0x000fe2000f8e403f */
[----:B------:R-:W-:Y:S01]  /*19d0*/  UMOV UR5, 0x80000020 ;  /* 0x8000002000057882 */ /* 0x000fe20000000000 */
[----:B------:R-:W-:-:S07]  /*19e0*/  UMOV UR7, 0x80000020 ;  /* 0x8000002000077882 */ /* 0x000fce0000000000 */
[----:B------:R-:W-:Y:S01]  /*19f0*/  HGMMA.64x64x16.F32.BF16 R24, gdesc[UR4], R24, gsb0 ;  /* 0x00e00000041879f0 */ /* 0x000fe20008001818 */
        /* <DEDUP_REMOVED lines=9> */
[----:B------:R-:W-:Y:S01]  /*1a90*/  BPT.TRAP 0x1 ;  /* 0x000000040000795c */ /* 0x000fe20000300000 */
.L_x_28:
[----:B------:R-:W-:-:S13]  /*1aa0*/  ISETP.NE.AND P1, PT, R58, RZ, PT ;  /* 0x000000ff3a00720c */ /* 0x000fda0003f25270 */
[----:B01----:R-:W-:-:S04]  /*1ab0*/  @P1 IMAD R4, R3, 0x8, R6 ;  /* 0x0000000803041824 */ /* 0x003fc800078e0206 */
[----:B------:R-:W-:-:S05]  /*1ac0*/  @P1 VIADD R5, R4, 0x90 ;  /* 0x0000009004051836 */ /* 0x000fca0000000000 */
[----:B------:R-:W-:-:S04]  /*1ad0*/  @P1 PRMT R5, R22, 0x654, R5 ;  /* 0x0000065416051816 */ /* 0x000fc80000000005 */
[----:B------:R0:W-:Y:S01]  /*1ae0*/  @P1 SYNCS.ARRIVE.TRANS64.RED.A1T0 RZ, [R5+URZ], RZ ;  /* 0x000000ff05ff19a7 */ /* 0x0001e2000810043f */
[----:B------:R-:W-:-:S13]  /*1af0*/  ISETP.GT.U32.AND P1, PT, R19, 0x1, PT ;  /* 0x000000011300780c */ /* 0x000fda0003f24070 */
[----:B0-----:R-:W-:Y:S05]  /*1b00*/  @P1 BRA `(.L_x_29) ;  /* 0x0000000000041947 */ /* 0x001fea0003800000 */
[----:B------:R-:W-:Y:S01]  /*1b10*/  BPT.TRAP 0x1 ;  /* 0x000000040000795c */ /* 0x000fe20000300000 */
.L_x_29:
[----:B------:R-:W-:Y:S01]  /*1b20*/  UIADD3 UR8, UR8, 0x1, URZ ;  /* 0x0000000108087890 */ /* 0x000fe2000fffe03f */
[C---:B------:R-:W-:Y:S01]  /*1b30*/  ISETP.GT.AND P2, PT, R0.reuse, 0x1, PT ;  /* 0x000000010000780c */ /* 0x040fe20003f44270 */
[----:B------:R-:W-:Y:S02]  /*1b40*/  VIADD R3, R3, 0x1 ;  /* 0x0000000103037836 */ /* 0x000fe40000000000 */
[----:B------:R-:W-:Y:S01]  /*1b50*/  UISETP.NE.AND UP0, UPT, UR8, 0x12, UPT ;  /* 0x000000120800788c */ /* 0x000fe2000bf05270 */
[----:B------:R-:W-:Y:S02]  /*1b60*/  VIADD R0, R0, 0xffffffff ;  /* 0xffffffff00007836 */ /* 0x000fe40000000000 */
[C---:B------:R-:W-:Y:S01]  /*1b70*/  ISETP.NE.AND P1, PT, R3.reuse, 0x12, PT ;  /* 0x000000120300780c */ /* 0x040fe20003f25270 */
[----:B------:R-:W-:Y:S02]  /*1b80*/  USEL UR4, URZ, 0x1, UP0 ;  /* 0x000000013f047887 */ /* 0x000fe40008000000 */
[----:B------:R-:W-:Y:S01]  /*1b90*/  USEL UR8, UR8, URZ, UP0 ;  /* 0x0000003f08087287 */ /* 0x000fe20008000000 */
[----:B------:R-:W-:-:S03]  /*1ba0*/  SEL R3, R3, RZ, P1 ;  /* 0x000000ff03037207 */ /* 0x000fc60000800000 */
[----:B------:R-:W-:Y:S01]  /*1bb0*/  LOP3.LUT R7, R7, UR4, RZ, 0x3c, !PT ;  /* 0x0000000407077c12 */ /* 0x000fe2000f8e3cff */
[----:B------:R-:W-:Y:S07]  /*1bc0*/  @P2 BRA `(.L_x_30) ;  /* 0xfffffffc00382947 */ /* 0x000fee000383ffff */
.L_x_23:
[----:B------:R-:W2:Y:S02]  /*1bd0*/  LDC R0, c[0x0][0x28c] ;  /* 0x0000a300ff007b82 */ /* 0x000ea40000000800 */
[----:B--2---:R-:W-:-:S13]  /*1be0*/  ISETP.GE.AND P1, PT, R0, 0x1, PT ;  /* 0x000000010000780c */ /* 0x004fda0003f26270 */
[----:B------:R-:W-:Y:S05]  /*1bf0*/  @!P1 BRA `(.L_x_31) ;  /* 0x0000000000509947 */ /* 0x000fea0003800000 */
[----:B------:R-:W-:Y:S05]  /*1c00*/  @!P0 BRA `(.L_x_32) ;  /* 0x0000000000048947 */ /* 0x000fea0003800000 */
[----:B------:R-:W-:Y:S01]  /*1c10*/  BPT.TRAP 0x1 ;  /* 0x000000040000795c */ /* 0x000fe20000300000 */
.L_x_32:
[----:B------:R-:W-:Y:S01]  /*1c20*/  ISETP.NE.AND P1, PT, R58, RZ, PT ;  /* 0x000000ff3a00720c */ /* 0x000fe20003f25270 */
[----:B------:R-:W-:Y:S01]  /*1c30*/  BSSY B0, `(.L_x_33) ;  /* 0x000000e000007945 */ /* 0x000fe20003800000 */
[----:B------:R-:W-:-:S11]  /*1c40*/  ISETP.GT.U32.AND P0, PT, R19, 0x1, PT ;  /* 0x000000011300780c */ /* 0x000fd60003f04070 */
[----:B------:R-:W-:Y:S05]  /*1c50*/  @!P1 BRA `(.L_x_34) ;  /* 0x00000000002c9947 */ /* 0x000fea0003800000 */
[----:B------:R-:W-:-:S04]  /*1c60*/  UISETP.LT.AND UP0, UPT, UR40, 0x1, UPT ;  /* 0x000000012800788c */ /* 0x000fc8000bf01270 */
[----:B------:R-:W-:-:S04]  /*1c70*/  USEL UR6, UR40, 0x1, UP0 ;  /* 0x0000000128067887 */ /* 0x000fc80008000000 */
[----:B------:R-:W-:-:S04]  /*1c80*/  UIADD3 UR6, UR39, UR40, -UR6 ;  /* 0x0000002827067290 */ /* 0x000fc8000fffe806 */
[----:B------:R-:W-:-:S04]  /*1c90*/  UIMAD.WIDE.U32 UR4, UR6, 0x38e38e39, URZ ;  /* 0x38e38e39060478a5 */ /* 0x000fc8000f8e003f */
[----:B------:R-:W-:-:S04]  /*1ca0*/  USHF.R.U32.HI UR4, URZ, 0x2, UR5 ;  /* 0x000000023f047899 */ /* 0x000fc80008011605 */
[----:B------:R-:W-:-:S06]  /*1cb0*/  UIMAD UR6, UR4, -0x12, UR6 ;  /* 0xffffffee040678a4 */ /* 0x000fcc000f8e0206 */
[----:B------:R-:W-:-:S04]  /*1cc0*/  IMAD.U32 R3, RZ, RZ, UR6 ;  /* 0x00000006ff037e24 */ /* 0x000fc8000f8e00ff */
[----:B------:R-:W-:-:S04]  /*1cd0*/  IMAD R0, R3, 0x8, R6 ;  /* 0x0000000803007824 */ /* 0x000fc800078e0206 */
[----:B------:R-:W-:-:S05]  /*1ce0*/  VIADD R3, R0, 0x90 ;  /* 0x0000009000037836 */ /* 0x000fca0000000000 */
[----:B------:R-:W-:-:S04]  /*1cf0*/  PRMT R3, R22, 0x654, R3 ;  /* 0x0000065416037816 */ /* 0x000fc80000000003 */
[----:B------:R2:W-:Y:S03]  /*1d00*/  SYNCS.ARRIVE.TRANS64.RED.A1T0 RZ, [R3+URZ], RZ ;  /* 0x000000ff03ff79a7 */ /* 0x0005e6000810043f */
.L_x_34:
[----:B------:R-:W-:Y:S05]  /*1d10*/  BSYNC B0 ;  /* 0x0000000000007941 */ /* 0x000fea0003800000 */
.L_x_33:
[----:B------:R-:W-:Y:S05]  /*1d20*/  @P0 BRA `(.L_x_31) ;  /* 0x0000000000040947 */ /* 0x000fea0003800000 */
[----:B------:R-:W-:Y:S01]  /*1d30*/  BPT.TRAP 0x1 ;  /* 0x000000040000795c */ /* 0x000fe20000300000 */
.L_x_31:
[----:B------:R-:W3:Y:S01]  /*1d40*/  LDC R6, c[0x0][0x288] ;  /* 0x0000a200ff067b82 */ /* 0x000ee20000000800 */
[--C-:B------:R-:W-:Y:S01]  /*1d50*/  SHF.R.U32.HI R0, RZ, 0x2, R18.reuse ;  /* 0x00000002ff007819 */ /* 0x100fe20000011612 */
[----:B------:R-:W-:Y:S01]  /*1d60*/  IMAD.SHL.U32 R61, R61, 0x40, RZ ;  /* 0x000000403d3d7824 */ /* 0x000fe200078e00ff */
[----:B01----:R-:W-:Y:S01]  /*1d70*/  SHF.R.U32.HI R5, RZ, 0x7, R18 ;  /* 0x00000007ff057819 */ /* 0x003fe20000011612 */
[----:B------:R-:W-:Y:S01]  /*1d80*/  UIADD3 UR39, UR40, UR39, URZ ;  /* 0x0000002728277290 */ /* 0x000fe2000fffe03f */
[----:B--2---:R-:W-:Y:S01]  /*1d90*/  LOP3.LUT R3, R0, 0x7, RZ, 0xc0, !PT ;  /* 0x0000000700037812 */ /* 0x004fe200078ec0ff */
[C---:B------:R-:W-:Y:S01]  /*1da0*/  IMAD.SHL.U32 R10, R18.reuse, 0x2, RZ ;  /* 0x00000002120a7824 */ /* 0x040fe200078e00ff */
[----:B------:R-:W-:Y:S01]  /*1db0*/  LOP3.LUT R0, R5, 0x1, RZ, 0xc0, !PT ;  /* 0x0000000105007812 */ /* 0x000fe200078ec0ff */
[----:B------:R-:W-:Y:S01]  /*1dc0*/  UISETP.GT.U32.AND UP0, UPT, UR39, 0x11, UPT ;  /* 0x000000112700788c */ /* 0x000fe2000bf04070 */
[C---:B------:R-:W-:Y:S01]  /*1dd0*/  LOP3.LUT R5, R18.reuse, 0x3, RZ, 0xc0, !PT ;  /* 0x0000000312057812 */ /* 0x040fe200078ec0ff */
[----:B------:R-:W-:Y:S01]  /*1de0*/  ULDC UR7, c[0x0][0x284] ;  /* 0x0000a10000077ab9 */ /* 0x000fe20000000800 */
[----:B------:R-:W-:Y:S01]  /*1df0*/  LOP3.LUT R4, R18, 0x60, RZ, 0xc0, !PT ;  /* 0x0000006012047812 */ /* 0x000fe200078ec0ff */
[----:B------:R-:W-:Y:S01]  /*1e00*/  IMAD.SHL.U32 R8, R0, 0x40, RZ ;  /* 0x0000004000087824 */ /* 0x000fe200078e00ff */
[----:B------:R-:W-:Y:S01]  /*1e10*/  UISETP.LT.U32.AND UP0, UPT, UR40, 0x12, UP0 ;  /* 0x000000122800788c */ /* 0x000fe20008701070 */
[----:B------:R-:W-:Y:S01]  /*1e20*/  SHF.R.S32.HI R15, RZ, 0x1f, R57 ;  /* 0x0000001fff0f7819 */ /* 0x000fe20000011439 */
[----:B------:R-:W-:Y:S01]  /*1e30*/  UISETP.GE.U32.AND UP1, UPT, UR40, 0x12, UPT ;  /* 0x000000122800788c */ /* 0x000fe2000bf26070 */
[----:B------:R-:W-:Y:S01]  /*1e40*/  SHF.R.U32.HI R4, RZ, 0x1, R4 ;  /* 0x00000001ff047819 */ /* 0x000fe20000011604 */
[----:B------:R-:W-:Y:S01]  /*1e50*/  ULDC.64 UR8, c[0x0][0x5d0] ;  /* 0x0001740000087ab9 */ /* 0x000fe20000000a00 */
[C---:B------:R-:W-:Y:S01]  /*1e60*/  LOP3.LUT R10, R61.reuse, 0x6, R10, 0xf8, !PT ;  /* 0x000000063d0a7812 */ /* 0x040fe200078ef80a */
[----:B------:R-:W-:Y:S01]  /*1e70*/  UIMAD.WIDE.U32 UR4, UR39, 0x38e38e39, URZ ;  /* 0x38e38e39270478a5 */ /* 0x000fe2000f8e003f */
[--C-:B------:R-:W-:Y:S01]  /*1e80*/  IADD3 R7, RZ, -R4, -R3.reuse ;  /* 0x80000004ff077210 */ /* 0x100fe20007ffe803 */
[----:B------:R-:W-:Y:S01]  /*1e90*/  USEL UR6, URZ, 0x1, !UP0 ;  /* 0x000000013f067887 */ /* 0x000fe2000c000000 */
[----:B------:R-:W-:Y:S01]  /*1ea0*/  LOP3.LUT R3, R8, 0x40, R3, 0xe2, !PT ;  /* 0x0000004008037812 */ /* 0x000fe200078ee203 */
[C---:B------:R-:W-:Y:S01]  /*1eb0*/  IMAD.WIDE R8, R60.reuse, 0x80, RZ ;  /* 0x000000803c087825 */ /* 0x040fe200078e02ff */
[----:B---3--:R-:W-:Y:S01]  /*1ec0*/  ISETP.GE.AND P0, PT, R61, R6, PT ;  /* 0x000000063d00720c */ /* 0x008fe20003f06270 */
[----:B------:R-:W-:Y:S01]  /*1ed0*/  USHF.R.U32.HI UR4, URZ, 0x2, UR5 ;  /* 0x000000023f047899 */ /* 0x000fe20008011605 */
[----:B------:R-:W-:Y:S01]  /*1ee0*/  SHF.R.S32.HI R11, RZ, 0x1f, R10 ;  /* 0x0000001fff0b7819 */ /* 0x000fe2000001140a */
[----:B------:R-:W-:Y:S01]  /*1ef0*/  IMAD R12, R5, -0x2, R6 ;  /* 0xfffffffe050c7824 */ /* 0x000fe200078e0206 */
[----:B------:R-:W-:Y:S01]  /*1f00*/  ULOP3.LUT UR38, UR38, UR6, URZ, 0x3c, !UPT ;  /* 0x0000000626267292 */ /* 0x000fe2000f8e3c3f */
[----:B------:R-:W-:Y:S01]  /*1f10*/  IMAD.SHL.U32 R5, R60, 0x80, RZ ;  /* 0x000000803c057824 */ /* 0x000fe200078e00ff */
[----:B------:R-:W-:Y:S01]  /*1f20*/  LOP3.LUT R75, R8, R3, R4, 0xfe, !PT ;  /* 0x00000003084b7212 */ /* 0x000fe200078efe04 */
[----:B------:R-:W-:Y:S01]  /*1f30*/  IMAD R6, R15, UR8, RZ ;  /* 0x000000080f067c24 */ /* 0x000fe2000f8e02ff */
[----:B------:R-:W-:Y:S01]  /*1f40*/  UIMAD UR39, UR4, -0x12, UR39 ;  /* 0xffffffee042778a4 */ /* 0x000fe2000f8e0227 */
[----:B------:R-:W-:Y:S01]  /*1f50*/  IMAD R0, R0, -0x40, R7 ;  /* 0xffffffc000007824 */ /* 0x000fe200078e0207 */
[----:B------:R-:W-:Y:S01]  /*1f60*/  ISETP.GE.OR P0, PT, R5, UR7, P0 ;  /* 0x0000000705007c0c */ /* 0x000fe20008706670 */
[C---:B------:R-:W-:Y:S01]  /*1f70*/  IMAD R13, R57.reuse, UR9, R6 ;  /* 0x00000009390d7c24 */ /* 0x040fe2000f8e0206 */
[----:B------:R-:W-:Y:S01]  /*1f80*/  @UP1 ULOP3.LUT UR38, UR38, 0x1, UR4, 0x78, !UPT ;  /* 0x0000000126261892 */ /* 0x000fe2000f8e7804 */
[----:B------:R-:W-:Y:S01]  /*1f90*/  IMAD.WIDE.U32 R6, R57, UR8, R10 ;  /* 0x0000000839067c25 */ /* 0x000fe2000f8e000a */
[----:B------:R-:W-:-:S03]  /*1fa0*/  IADD3 R3, -R5, UR7, R0 ;  /* 0x0000000705037c10 */ /* 0x000fc6000fffe100 */
[----:B------:R-:W-:Y:S02]  /*1fb0*/  IMAD.IADD R7, R7, 0x1, R13 ;  /* 0x0000000107077824 */ /* 0x000fe400078e020d */
[----:B------:R-:W-:Y:S02]  /*1fc0*/  IMAD.IADD R4, R12, 0x1, -R61 ;  /* 0x000000010c047824 */ /* 0x000fe400078e0a3d */
[----:B------:R-:W-:Y:S02]  /*1fd0*/  IMAD.MOV.U32 R0, RZ, RZ, -0x1 ;  /* 0xffffffffff007424 */ /* 0x000fe400078e00ff */
[----:B------:R-:W-:Y:S05]  /*1fe0*/  @P0 BRA `(.L_x_35) ;  /* 0x00000020008c0947 */ /* 0x000fea0003800000 */
[----:B------:R-:W0:Y:S01]  /*1ff0*/  LDC.64 R68, c[0x0][0x5c8] ;  /* 0x00017200ff447b82 */ /* 0x000e220000000a00 */
[----:B-----5:R-:W-:Y:S01]  /*2000*/  FSETP.NEU.AND P1, PT, R56, RZ, PT ;  /* 0x000000ff3800720b */ /* 0x020fe20003f2d000 */
[----:B------:R-:W-:Y:S01]  /*2010*/  BSSY B0, `(.L_x_35) ;  /* 0x0000220000007945 */ /* 0x000fe20003800000 */
[----:B------:R-:W-:-:S04]  /*2020*/  ISETP.GT.AND P0, PT, R4, RZ, PT ;  /* 0x000000ff0400720c */ /* 0x000fc80003f04270 */
[----:B------:R-:W-:Y:S01]  /*2030*/  ISETP.GT.AND P3, PT, R3, RZ, P0 ;  /* 0x000000ff0300720c */ /* 0x000fe20000764270 */
[-C--:B0-----:R-:W-:Y:S02]  /*2040*/  IMAD R12, R9, R68.reuse, RZ ;  /* 0x00000044090c7224 */ /* 0x081fe400078e02ff */
[----:B------:R-:W-:-:S04]  /*2050*/  IMAD.WIDE.U32 R60, R75, R68, R6 ;  /* 0x000000444b3c7225 */ /* 0x000fc800078e0006 */
[----:B------:R-:W-:-:S04]  /*2060*/  IMAD R5, R75, R69, R12 ;  /* 0x000000454b057224 */ /* 0x000fc800078e020c */
[----:B------:R-:W-:Y:S01]  /*2070*/  IMAD.IADD R77, R61, 0x1, R5 ;  /* 0x000000013d4d7824 */ /* 0x000fe200078e0205 */
[----:B------:R-:W-:Y:S06]  /*2080*/  @!P1 BRA `(.L_x_36) ;  /* 0x0000001400e89947 */ /* 0x000fec0003800000 */
[----:B------:R-:W0:Y:S01]  /*2090*/  LDC.64 R64, c[0x0][0x5b8] ;  /* 0x00016e00ff407b82 */ /* 0x000e220000000a00 */
[----:B------:R-:W-:-:S07]  /*20a0*/  ULDC.64 UR4, c[0x0][0x5c0] ;  /* 0x0001700000047ab9 */ /* 0x000fce0000000a00 */
[----:B------:R-:W1:Y:S08]  /*20b0*/  LDC.64 R70, c[0x0][0x5b0] ;  /* 0x00016c00ff467b82 */ /* 0x000e700000000a00 */
[----:B------:R-:W2:Y:S01]  /*20c0*/  LDC.64 R72, c[0x0][0x5a8] ;  /* 0x00016a00ff487b82 */ /* 0x000ea20000000a00 */
[-C--:B0-----:R-:W-:Y:S02]  /*20d0*/  IMAD R6, R15, R64.reuse, RZ ;  /* 0x000000400f067224 */ /* 0x081fe400078e02ff */
[----:B------:R-:W-:-:S04]  /*20e0*/  IMAD.WIDE.U32 R62, R57, R64, R10 ;  /* 0x00000040393e7225 */ /* 0x000fc800078e000a */
[----:B------:R-:W-:Y:S02]  /*20f0*/  IMAD R65, R57, R65, R6 ;  /* 0x0000004139417224 */ /* 0x000fe400078e0206 */
[-C--:B-1----:R-:W-:Y:S02]  /*2100*/  IMAD R8, R9, R70.reuse, RZ ;  /* 0x0000004609087224 */ /* 0x082fe400078e02ff */
[----:B------:R-:W-:Y:S02]  /*2110*/  IMAD.IADD R13, R63, 0x1, R65 ;  /* 0x000000013f0d7824 */ /* 0x000fe400078e0241 */
[----:B------:R-:W-:Y:S02]  /*2120*/  IMAD.MOV.U32 R12, RZ, RZ, R62 ;  /* 0x000000ffff0c7224 */ /* 0x000fe400078e003e */
[C---:B------:R-:W-:Y:S02]  /*2130*/  IMAD R67, R75.reuse, R71, R8 ;  /* 0x000000474b437224 */ /* 0x040fe400078e0208 */
[----:B------:R-:W-:-:S04]  /*2140*/  IMAD.WIDE.U32 R6, R75, R70, R12 ;  /* 0x000000464b067225 */ /* 0x000fc800078e000c */
[----:B------:R-:W-:Y:S01]  /*2150*/  IMAD.IADD R5, R7, 0x1, R67 ;  /* 0x0000000107057824 */ /* 0x000fe200078e0243 */
[----:B--2---:R-:W-:-:S04]  /*2160*/  LEA R14, P1, R6, R72, 0x1 ;  /* 0x00000048060e7211 */ /* 0x004fc800078208ff */
[----:B------:R-:W-:-:S05]  /*2170*/  LEA.HI.X R15, R6, R73, R5, 0x1, P1 ;  /* 0x00000049060f7211 */ /* 0x000fca00008f0c05 */
[----:B------:R0:W2:Y:S01]  /*2180*/  @P3 LDG.E.LTC128B.U16 R5, desc[UR36][R14.64] ;  /* 0x000000240e053981 */ /* 0x0000a2000c1e1520 */
[----:B------:R-:W-:Y:S01]  /*2190*/  LEA R8, P1, R60, UR4, 0x1 ;  /* 0x000000043c087c11 */ /* 0x000fe2000f8208ff */
[----:B------:R-:W-:Y:S01]  /*21a0*/  IMAD.WIDE.U32 R6, R75, R70, R10 ;  /* 0x000000464b067225 */ /* 0x000fe200078e000a */
[----:B------:R-:W-:Y:S03]  /*21b0*/  BSSY B1, `(.L_x_37) ;  /* 0x0000012000017945 */ /* 0x000fe60003800000 */
[----:B------:R-:W-:Y:S02]  /*21c0*/  IMAD.IADD R7, R67, 0x1, R7 ;  /* 0x0000000143077824 */ /* 0x000fe400078e0207 */
[----:B------:R-:W-:Y:S01]  /*21d0*/  IMAD.WIDE.U32 R20, R57, R64, R6 ;  /* 0x0000004039147225 */ /* 0x000fe200078e0006 */
[----:B0-----:R-:W-:-:S03]  /*21e0*/  SHF.L.U64.HI R15, R70, 0x3, R71 ;  /* 0x00000003460f7819 */ /* 0x001fc60000010247 */
[----:B------:R-:W-:Y:S01]  /*21f0*/  IMAD.IADD R7, R65, 0x1, R21 ;  /* 0x0000000141077824 */ /* 0x000fe200078e0215 */
[----:B------:R-:W-:Y:S01]  /*2200*/  LEA R6, P4, R20, R72, 0x1 ;  /* 0x0000004814067211 */ /* 0x000fe200078808ff */
[----:B------:R-:W-:-:S03]  /*2210*/  IMAD.SHL.U32 R14, R70, 0x8, RZ ;  /* 0x00000008460e7824 */ /* 0x000fc600078e00ff */
[----:B------:R-:W-:Y:S01]  /*2220*/  LEA.HI.X R7, R20, R73, R7, 0x1, P4 ;  /* 0x0000004914077211 */ /* 0x000fe200020f0c07 */
[----:B--2---:R-:W-:-:S04]  /*2230*/  IMAD.U32 R9, R5, 0x10000, RZ ;  /* 0x0001000005097824 */ /* 0x004fc800078e00ff */
[----:B------:R-:W-:-:S04]  /*2240*/  FMUL R9, R9, R56 ;  /* 0x0000003809097220 */ /* 0x000fc80000400000 */
[----:B------:R-:W-:Y:S01]  /*2250*/  FFMA R24, R24, R23, R9 ;  /* 0x0000001718187223 */ /* 0x000fe20000000009 */
[----:B------:R-:W-:Y:S02]  /*2260*/  LEA.HI.X R9, R60, UR5, R77, 0x1, P1 ;  /* 0x000000053c097c11 */ /* 0x000fe400088f0c4d */
[----:B------:R-:W-:Y:S02]  /*2270*/  ISETP.GT.AND P1, PT, R4, 0x1, PT ;  /* 0x000000010400780c */ /* 0x000fe40003f24270 */
[----:B------:R-:W-:Y:S02]  /*2280*/  F2FP.BF16.F32.PACK_AB R24, RZ, R24 ;  /* 0x00000018ff18723e */ /* 0x000fe400000010ff */
[----:B------:R-:W-:-:S03]  /*2290*/  ISETP.GT.AND P2, PT, R3, RZ, P1 ;  /* 0x000000ff0300720c */ /* 0x000fc60000f44270 */
[----:B------:R0:W-:Y:S10]  /*22a0*/  @P3 STG.E.U16 desc[UR36][R8.64], R24 ;  /* 0x0000001808003986 */ /* 0x0001f4000c101524 */
[----:B------:R-:W-:Y:S05]  /*22b0*/  @!P2 BRA `(.L_x_38) ;  /* 0x000000000004a947 */ /* 0x000fea0003800000 */
[----:B------:R1:W5:Y:S02]  /*22c0*/  LDG.E.LTC128B.U16 R5, desc[UR36][R6.64+0x2] ;  /* 0x0000022406057981 */ /* 0x000364000c1e1520 */
.L_x_38:
[----:B------:R-:W-:Y:S05]  /*22d0*/  BSYNC B1 ;  /* 0x0000000000017941 */ /* 0x000fea0003800000 */
.L_x_37:
[----:B-----5:R-:W-:Y:S01]  /*22e0*/  IMAD.U32 R61, R5, 0x10000, RZ ;  /* 0x00010000053d7824 */ /* 0x020fe200078e00ff */
[----:B------:R-:W-:Y:S01]  /*22f0*/  ISETP.GT.AND P0, PT, R3, 0x8, P0 ;  /* 0x000000080300780c */ /* 0x000fe20000704270 */
[----:B------:R-:W-:Y:S01]  /*2300*/  IMAD.WIDE.U32 R20, R75, R70, R14 ;  /* 0x000000464b147225 */ /* 0x000fe200078e000e */
[----:B0-----:R-:W-:-:S03]  /*2310*/  PRMT R24, R5, 0x7610, R24 ;  /* 0x0000761005187816 */ /* 0x001fc60000000018 */
[----:B------:R-:W-:Y:S01]  /*2320*/  FMUL R12, R61, R56 ;  /* 0x000000383d0c7220 */ /* 0x000fe20000400000 */
[----:B------:R-:W-:Y:S01]  /*2330*/  IMAD.IADD R67, R67, 0x1, R21 ;  /* 0x0000000143437824 */ /* 0x000fe200078e0215 */
[----:B------:R-:W-:Y:S02]  /*2340*/  IADD3 R62, P3, R62, R20, RZ ;  /* 0x000000143e3e7210 */ /* 0x000fe40007f7e0ff */
[----:B------:R-:W-:-:S03]  /*2350*/  FFMA R12, R25, R23, R12 ;  /* 0x00000017190c7223 */ /* 0x000fc6000000000c */
[----:B------:R-:W-:Y:S02]  /*2360*/  IMAD.X R13, R67, 0x1, R13, P3 ;  /* 0x00000001430d7824 */ /* 0x000fe400018e060d */
[----:B------:R-:W-:Y:S02]  /*2370*/  F2FP.BF16.F32.PACK_AB R12, RZ, R12 ;  /* 0x0000000cff0c723e */ /* 0x000fe400000010ff */
[----:B------:R-:W-:Y:S02]  /*2380*/  LEA R14, P3, R62, R72, 0x1 ;  /* 0x000000483e0e7211 */ /* 0x000fe400078608ff */
[----:B------:R-:W-:Y:S02]  /*2390*/  PRMT R21, R12, 0x7610, R21 ;  /* 0x000076100c157816 */ /* 0x000fe40000000015 */
[----:B------:R-:W-:-:S03]  /*23a0*/  LEA.HI.X R15, R62, R73, R13, 0x1, P3 ;  /* 0x000000493e0f7211 */ /* 0x000fc600018f0c0d */
[----:B------:R0:W-:Y:S04]  /*23b0*/  @P2 STG.E.U16 desc[UR36][R8.64+0x2], R21 ;  /* 0x0000021508002986 */ /* 0x0001e8000c101524 */
[----:B------:R-:W2:Y:S01]  /*23c0*/  @P0 LDG.E.LTC128B.U16 R24, desc[UR36][R14.64] ;  /* 0x000000240e180981 */ /* 0x000ea2000c1e1520 */
[----:B------:R-:W-:Y:S01]  /*23d0*/  IADD3 R20, P2, R10, R20, RZ ;  /* 0x000000140a147210 */ /* 0x000fe20007f5e0ff */
[----:B------:R-:W-:Y:S01]  /*23e0*/  BSSY B1, `(.L_x_39) ;  /* 0x0000011000017945 */ /* 0x000fe20003800000 */
[C---:B------:R-:W-:Y:S02]  /*23f0*/  SHF.L.U64.HI R13, R68.reuse, 0x4, R69 ;  /* 0x00000004440d7819 */ /* 0x040fe40000010245 */
[----:B------:R-:W-:Y:S01]  /*2400*/  ISETP.GT.AND P1, PT, R3, 0x8, P1 ;  /* 0x000000080300780c */ /* 0x000fe20000f24270 */
[----:B0-----:R-:W-:Y:S01]  /*2410*/  IMAD.X R21, R11, 0x1, R67, P2 ;  /* 0x000000010b157824 */ /* 0x001fe200010e0643 */
[----:B------:R-:W-:Y:S01]  /*2420*/  LEA R12, P2, R68, R8, 0x4 ;  /* 0x00000008440c7211 */ /* 0x000fe200078420ff */
[----:B------:R-:W-:-:S04]  /*2430*/  IMAD.WIDE.U32 R20, R57, R64, R20 ;  /* 0x0000004039147225 */ /* 0x000fc800078e0014 */
[----:B------:R-:W-:Y:S01]  /*2440*/  IMAD.X R13, R13, 0x1, R9, P2 ;  /* 0x000000010d0d7824 */ /* 0x000fe200010e0609 */
[----:B------:R-:W-:Y:S01]  /*2450*/  LEA R10, P3, R20, R72, 0x1 ;  /* 0x00000048140a7211 */ /* 0x000fe200078608ff */
[----:B------:R-:W-:-:S05]  /*2460*/  IMAD.IADD R11, R65, 0x1, R21 ;  /* 0x00000001410b7824 */ /* 0x000fca00078e0215 */
[----:B------:R-:W-:Y:S01]  /*2470*/  LEA.HI.X R11, R20, R73, R11, 0x1, P3 ;  /* 0x00000049140b7211 */ /* 0x000fe200018f0c0b */
[----:B--2---:R-:W-:-:S04]  /*2480*/  IMAD.U32 R5, R24, 0x10000, RZ ;  /* 0x0001000018057824 */ /* 0x004fc800078e00ff */
[----:B------:R-:W-:-:S04]  /*2490*/  FMUL R5, R5, R56 ;  /* 0x0000003805057220 */ /* 0x000fc80000400000 */
[----:B------:R-:W-:-:S05]  /*24a0*/  FFMA R5, R26, R23, R5 ;  /* 0x000000171a057223 */ /* 0x000fca0000000005 */
[----:B------:R-:W-:-:S05]  /*24b0*/  F2FP.BF16.F32.PACK_AB R5, RZ, R5 ;  /* 0x00000005ff05723e */ /* 0x000fca00000010ff */
[----:B------:R0:W-:Y:S01]  /*24c0*/  @P0 STG.E.U16 desc[UR36][R12.64], R5 ;  /* 0x000000050c000986 */ /* 0x0001e2000c101524 */
[----:B------:R-:W-:Y:S05]  /*24d0*/  @!P1 BRA `(.L_x_40) ;  /* 0x0000000000049947 */ /* 0x000fea0003800000 */
[----:B------:R2:W5:Y:S02]  /*24e0*/  LDG.E.LTC128B.U16 R24, desc[UR36][R10.64+0x2] ;  /* 0x000002240a187981 */ /* 0x000564000c1e1520 */
.L_x_40:
[----:B------:R-:W-:Y:S05]  /*24f0*/  BSYNC B1 ;  /* 0x0000000000017941 */ /* 0x000fea0003800000 */
.L_x_39:
[----:B0----5:R-:W-:Y:S01]  /*2500*/  IMAD.U32 R5, R24, 0x10000, RZ ;  /* 0x0001000018057824 */ /* 0x021fe200078e00ff */
[----:B------:R-:W-:Y:S01]  /*2510*/  ISETP.GT.AND P0, PT, R4, 0x8, PT ;  /* 0x000000080400780c */ /* 0x000fe20003f04270 */
[----:B------:R-:W-:Y:S02]  /*2520*/  BSSY B1, `(.L_x_41) ;  /* 0x0000008000017945 */ /* 0x000fe40003800000 */
[----:B------:R-:W-:Y:S01]  /*2530*/  FMUL R14, R5, R56 ;  /* 0x00000038050e7220 */ /* 0x000fe20000400000 */
[----:B------:R-:W-:-:S03]  /*2540*/  ISETP.GT.AND P2, PT, R3, RZ, P0 ;  /* 0x000000ff0300720c */ /* 0x000fc60000744270 */
[----:B------:R-:W-:-:S05]  /*2550*/  FFMA R14, R27, R23, R14 ;  /* 0x000000171b0e7223 */ /* 0x000fca000000000e */
[----:B------:R-:W-:-:S05]  /*2560*/  F2FP.BF16.F32.PACK_AB R14, RZ, R14 ;  /* 0x0000000eff0e723e */ /* 0x000fca00000010ff */
[----:B------:R0:W-:Y:S01]  /*2570*/  @P1 STG.E.U16 desc[UR36][R12.64+0x2], R14 ;  /* 0x0000020e0c001986 */ /* 0x0001e2000c101524 */
[----:B------:R-:W-:Y:S05]  /*2580*/  @!P2 BRA `(.L_x_42) ;  /* 0x000000000004a947 */ /* 0x000fea0003800000 */
[----:B------:R3:W5:Y:S02]  /*2590*/  LDG.E.LTC128B.U16 R24, desc[UR36][R6.64+0x10] ;  /* 0x0000102406187981 */ /* 0x000764000c1e1520 */
.L_x_42:
[----:B------:R-:W-:Y:S05]  /*25a0*/  BSYNC B1 ;  /* 0x0000000000017941 */ /* 0x000fea0003800000 */
.L_x_41:
[----:B-----5:R-:W-:Y:S01]  /*25b0*/  IMAD.U32 R5, R24, 0x10000, RZ ;  /* 0x0001000018057824 */ /* 0x020fe200078e00ff */
        /* <DEDUP_REMOVED lines=9> */
.L_x_44:
[----:B------:R-:W-:Y:S05]  /*2650*/  BSYNC B1 ;  /* 0x0000000000017941 */ /* 0x000fea0003800000 */
.L_x_43:
[----:B----45:R-:W-:Y:S01]  /*2660*/  IMAD.U32 R5, R24, 0x10000, RZ ;  /* 0x0001000018057824 */ /* 0x030fe200078e00ff */
[----:B------:R-:W-:Y:S01]  /*2670*/  ISETP.GT.AND P0, PT, R3, 0x8, P0 ;  /* 0x000000080300780c */ /* 0x000fe20000704270 */
[----:B------:R-:W-:Y:S02]  /*2680*/  BSSY B1, `(.L_x_45) ;  /* 0x0000007000017945 */ /* 0x000fe40003800000 */
[----:B0-----:R-:W-:-:S04]  /*2690*/  FMUL R14, R5, R56 ;  /* 0x00000038050e7220 */ /* 0x001fc80000400000 */
[----:B------:R-:W-:-:S05]  /*26a0*/  FFMA R14, R29, R23, R14 ;  /* 0x000000171d0e7223 */ /* 0x000fca000000000e */
[----:B------:R-:W-:-:S05]  /*26b0*/  F2FP.BF16.F32.PACK_AB R14, RZ, R14 ;  /* 0x0000000eff0e723e */ /* 0x000fca00000010ff */
[----:B------:R0:W-:Y:S01]  /*26c0*/  @P3 STG.E.U16 desc[UR36][R8.64+0x12], R14 ;  /* 0x0000120e08003986 */ /* 0x0001e2000c101524 */
[----:B------:R-:W-:Y:S05]  /*26d0*/  @!P0 BRA `(.L_x_46) ;  /* 0x0000000000048947 */ /* 0x000fea0003800000 */
[----:B------:R4:W5:Y:S02]  /*26e0*/  LDG.E.LTC128B.U16 R24, desc[UR36][R10.64+0x10] ;  /* 0x000010240a187981 */ /* 0x000964000c1e1520 */
.L_x_46:
[----:B------:R-:W-:Y:S05]  /*26f0*/  BSYNC B1 ;  /* 0x0000000000017941 */ /* 0x000fea0003800000 */
.L_x_45:
[----:B-----5:R-:W-:Y:S01]  /*2700*/  IMAD.U32 R5, R24, 0x10000, RZ ;  /* 0x0001000018057824 */ /* 0x020fe200078e00ff */
[----:B------:R-:W-:Y:S01]  /*2710*/  ISETP.GT.AND P1, PT, R3, 0x8, P1 ;  /* 0x000000080300780c */ /* 0x000fe20000f24270 */
[----:B------:R-:W-:Y:S02]  /*2720*/  BSSY B1, `(.L_x_47) ;  /* 0x0000007000017945 */ /* 0x000fe40003800000 */
[----:B------:R-:W-:-:S04]  /*2730*/  FMUL R5, R5, R56 ;  /* 0x0000003805057220 */ /* 0x000fc80000400000 */
[----:B------:R-:W-:-:S05]  /*2740*/  FFMA R5, R30, R23, R5 ;  /* 0x000000171e057223 */ /* 0x000fca0000000005 */
[----:B------:R-:W-:-:S05]  /*2750*/  F2FP.BF16.F32.PACK_AB R5, RZ, R5 ;  /* 0x00000005ff05723e */ /* 0x000fca00000010ff */
[----:B------:R0:W-:Y:S01]  /*2760*/  @P0 STG.E.U16 desc[UR36][R12.64+0x10], R5 ;  /* 0x000010050c000986 */ /* 0x0001e2000c101524 */
[----:B------:R-:W-:Y:S05]  /*2770*/  @!P1 BRA `(.L_x_48) ;  /* 0x0000000000049947 */ /* 0x000fea0003800000 */
[----:B------:R0:W5:Y:S02]  /*2780*/  LDG.E.LTC128B.U16 R24, desc[UR36][R10.64+0x12] ;  /* 0x000012240a187981 */ /* 0x000164000c1e1520 */
.L_x_48:
[----:B------:R-:W-:Y:S05]  /*2790*/  BSYNC B1 ;  /* 0x0000000000017941 */ /* 0x000fea0003800000 */
.L_x_47:
        /* <DEDUP_REMOVED lines=10> */
.L_x_50:
[----:B------:R-:W-:Y:S05]  /*2840*/  BSYNC B1 ;  /* 0x0000000000017941 */ /* 0x000fea0003800000 */
.L_x_49:
        /* <DEDUP_REMOVED lines=10> */
.L_x_52:
[----:B------:R-:W-:Y:S05]  /*28f0*/  BSYNC B1 ;  /* 0x0000000000017941 */ /* 0x000fea0003800000 */
.L_x_51:
[----:B0----5:R-:W-:Y:S01]  /*2900*/  IMAD.U32 R5, R24, 0x10000, RZ ;  /* 0x0001000018057824 */ /* 0x021fe200078e00ff */
        /* <DEDUP_REMOVED lines=8> */
.L_x_54:
[----:B------:R-:W-:Y:S05]  /*2990*/  BSYNC B1 ;  /* 0x0000000000017941 */ /* 0x000fea0003800000 */
.L_x_53:
        /* <DEDUP_REMOVED lines=9> */
.L_x_56:
[----:B------:R-:W-:Y:S05]  /*2a30*/  BSYNC B1 ;  /* 0x0000000000017941 */ /* 0x000fea0003800000 */
.L_x_55:
        /* <DEDUP_REMOVED lines=10> */
.L_x_58:
[----:B------:R-:W-:Y:S05]  /*2ae0*/  BSYNC B1 ;  /* 0x0000000000017941 */ /* 0x000fea0003800000 */
.L_x_57:
        /* <DEDUP_REMOVED lines=10> */
.L_x_60:
[----:B------:R-:W-:Y:S05]  /*2b90*/  BSYNC B1 ;  /* 0x0000000000017941 */ /* 0x000fea0003800000 */
.L_x_59:
        /* <DEDUP_REMOVED lines=9> */
.L_x_62:
[----:B------:R-:W-:Y:S05]  /*2c30*/  BSYNC B1 ;  /* 0x0000000000017941 */ /* 0x000fea0003800000 */
.L_x_61:
        /* <DEDUP_REMOVED lines=9> */
.L_x_64:
[----:B------:R-:W-:Y:S05]  /*2cd0*/  BSYNC B1 ;  /* 0x0000000000017941 */ /* 0x000fea0003800000 */
.L_x_63:
        /* <DEDUP_REMOVED lines=10> */
.L_x_66:
[----:B------:R-:W-:Y:S05]  /*2d80*/  BSYNC B1 ;  /* 0x0000000000017941 */ /* 0x000fea0003800000 */
.L_x_65:
        /* <DEDUP_REMOVED lines=10> */
.L_x_68:
[----:B------:R-:W-:Y:S05]  /*2e30*/  BSYNC B1 ;  /* 0x0000000000017941 */ /* 0x000fea0003800000 */
.L_x_67:
        /* <DEDUP_REMOVED lines=9> */
.L_x_70:
[----:B------:R-:W-:Y:S05]  /*2ed0*/  BSYNC B1 ;  /* 0x0000000000017941 */ /* 0x000fea0003800000 */
.L_x_69:
        /* <DEDUP_REMOVED lines=9> */
.L_x_72:
[----:B------:R-:W-:Y:S05]  /*2f70*/  BSYNC B1 ;  /* 0x0000000000017941 */ /* 0x000fea0003800000 */
.L_x_71:
        /* <DEDUP_REMOVED lines=10> */
.L_x_74:
[----:B------:R-:W-:Y:S05]  /*3020*/  BSYNC B1 ;  /* 0x0000000000017941 */ /* 0x000fea0003800000 */
.L_x_73:
        /* <DEDUP_REMOVED lines=10> */
.L_x_76:
[----:B------:R-:W-:Y:S05]  /*30d0*/  BSYNC B1 ;  /* 0x0000000000017941 */ /* 0x000fea0003800000 */
.L_x_75:
        /* <DEDUP_REMOVED lines=9> */
.L_x_78:
[----:B------:R-:W-:Y:S05]  /*3170*/  BSYNC B1 ;  /* 0x0000000000017941 */ /* 0x000fea0003800000 */
.L_x_77:
        /* <DEDUP_REMOVED lines=9> */
.L_x_80:
[----:B------:R-:W-:Y:S05]  /*3210*/  BSYNC B1 ;  /* 0x0000000000017941 */ /* 0x000fea0003800000 */
.L_x_79:
        /* <DEDUP_REMOVED lines=10> */
.L_x_82:
[----:B------:R-:W-:Y:S05]  /*32c0*/  BSYNC B1 ;  /* 0x0000000000017941 */ /* 0x000fea0003800000 */
.L_x_81:
        /* <DEDUP_REMOVED lines=10> */
.L_x_84:
[----:B------:R-:W-:Y:S05]  /*3370*/  BSYNC B1 ;  /* 0x0000000000017941 */ /* 0x000fea0003800000 */
.L_x_83:
        /* <DEDUP_REMOVED lines=9> */
.L_x_86:
[----:B------:R-:W-:Y:S05]  /*3410*/  BSYNC B1 ;  /* 0x0000000000017941 */ /* 0x000fea0003800000 */
.L_x_85:
        /* <DEDUP_REMOVED lines=9> */
.L_x_88:
[----:B------:R-:W-:Y:S05]  /*34b0*/  BSYNC B1 ;  /* 0x0000000000017941 */ /* 0x000fea0003800000 */
.L_x_87:
        /* <DEDUP_REMOVED lines=10> */
.L_x_90:
[----:B------:R-:W-:Y:S05]  /*3560*/  BSYNC B1 ;  /* 0x0000000000017941 */ /* 0x000fea0003800000 */
.L_x_89:
[----:B-----5:R-:W-:Y:S01]  /*3570*/  IMAD.U32 R5, R24, 0x10000, RZ ;  /* 0x0001000018057824 */ /* 0x020fe200078e00ff */
[----:B------:R-:W-:Y:S01]  /*3580*/  ISETP.GT.AND P1, PT, R4, 0x39, PT ;  /* 0x000000390400780c */ /* 0x000fe20003f24270 */
[----:B------:R-:W-:Y:S01]  /*3590*/  @P2 IMAD.MOV.U32 R4, RZ, RZ, R8 ;  /* 0x000000ffff042224 */ /* 0x000fe200078e0008 */
[----:B------:R-:W-:Y:S01]  /*35a0*/  BSSY B1, `(.L_x_91) ;  /* 0x000000a000017945 */ /* 0x000fe20003800000 */
[----:B------:R-:W-:Y:S01]  /*35b0*/  FMUL R5, R5, R56 ;  /* 0x0000003805057220 */ /* 0x000fe20000400000 */
[----:B------:R-:W-:-:S03]  /*35c0*/  ISETP.GT.AND P3, PT, R3, RZ, P1 ;  /* 0x000000ff0300720c */ /* 0x000fc60000f64270 */
[----:B------:R-:W-:-:S05]  /*35d0*/  FFMA R5, R52, R23, R5 ;  /* 0x0000001734057223 */ /* 0x000fca0000000005 */
[----:B------:R-:W-:-:S04]  /*35e0*/  F2FP.BF16.F32.PACK_AB R5, RZ, R5 ;  /* 0x00000005ff05723e */ /* 0x000fc800000010ff */
[----:B0-----:R-:W-:Y:S01]  /*35f0*/  PRMT R14, R5, 0x7610, R14 ;  /* 0x00007610050e7816 */ /* 0x001fe2000000000e */
[----:B------:R-:W-:-:S05]  /*3600*/  @P2 IMAD.MOV.U32 R5, RZ, RZ, R9 ;  /* 0x000000ffff052224 */ /* 0x000fca00078e0009 */
[----:B------:R0:W-:Y:S01]  /*3610*/  @P2 STG.E.U16 desc[UR36][R4.64+0x70], R14 ;  /* 0x0000700e04002986 */ /* 0x0001e2000c101524 */
[----:B------:R-:W-:Y:S05]  /*3620*/  @!P3 BRA `(.L_x_92) ;  /* 0x000000000004b947 */ /* 0x000fea0003800000 */
[----:B------:R0:W5:Y:S02]  /*3630*/  LDG.E.LTC128B.U16 R24, desc[UR36][R6.64+0x72] ;  /* 0x0000722406187981 */ /* 0x000164000c1e1520 */
.L_x_92:
[----:B------:R-:W-:Y:S05]  /*3640*/  BSYNC B1 ;  /* 0x0000000000017941 */ /* 0x000fea0003800000 */
.L_x_91:
        /* <DEDUP_REMOVED lines=9> */
.L_x_94:
[----:B------:R-:W-:Y:S05]  /*36e0*/  BSYNC B1 ;  /* 0x0000000000017941 */ /* 0x000fea0003800000 */
.L_x_93:
[----:B-----5:R-:W-:Y:S01]  /*36f0*/  IMAD.U32 R5, R24, 0x10000, RZ ;  /* 0x0001000018057824 */ /* 0x020fe200078e00ff */
[----:B------:R-:W-:Y:S01]  /*3700*/  ISETP.GT.AND P1, PT, R3, 0x8, P1 ;  /* 0x000000080300780c */ /* 0x000fe20000f24270 */
[----:B0-----:R-:W-:Y:S01]  /*3710*/  @P0 IMAD.MOV.U32 R4, RZ, RZ, R12 ;  /* 0x000000ffff040224 */ /* 0x001fe200078e000c */
[----:B------:R-:W-:Y:S01]  /*3720*/  BSSY B1, `(.L_x_95) ;  /* 0x0000009000017945 */ /* 0x000fe20003800000 */
[----:B------:R-:W-:-:S04]  /*3730*/  FMUL R5, R5, R56 ;  /* 0x0000003805057220 */ /* 0x000fc80000400000 */
[----:B------:R-:W-:-:S05]  /*3740*/  FFMA R5, R54, R23, R5 ;  /* 0x0000001736057223 */ /* 0x000fca0000000005 */
[----:B------:R-:W-:-:S04]  /*3750*/  F2FP.BF16.F32.PACK_AB R5, RZ, R5 ;  /* 0x00000005ff05723e */ /* 0x000fc800000010ff */
[----:B-1-3--:R-:W-:Y:S01]  /*3760*/  PRMT R6, R5, 0x7610, R6 ;  /* 0x0000761005067816 */ /* 0x00afe20000000006 */
[----:B------:R-:W-:-:S05]  /*3770*/  @P0 IMAD.MOV.U32 R5, RZ, RZ, R13 ;  /* 0x000000ffff050224 */ /* 0x000fca00078e000d */
[----:B------:R0:W-:Y:S01]  /*3780*/  @P0 STG.E.U16 desc[UR36][R4.64+0x70], R6 ;  /* 0x0000700604000986 */ /* 0x0001e2000c101524 */
[----:B------:R-:W-:Y:S05]  /*3790*/  @!P1 BRA `(.L_x_96) ;  /* 0x0000000000049947 */ /* 0x000fea0003800000 */
[----:B------:R1:W5:Y:S02]  /*37a0*/  LDG.E.LTC128B.U16 R24, desc[UR36][R10.64+0x72] ;  /* 0x000072240a187981 */ /* 0x000364000c1e1520 */
.L_x_96:
[----:B------:R-:W-:Y:S05]  /*37b0*/  BSYNC B1 ;  /* 0x0000000000017941 */ /* 0x000fea0003800000 */
.L_x_95:
[----:B------:R-:W-:Y:S05]  /*37c0*/  @!P1 BRA `(.L_x_97) ;  /* 0x0000000800909947 */ /* 0x000fea0003800000 */
[----:B-----5:R-:W-:-:S04]  /*37d0*/  IMAD.U32 R3, R24, 0x10000, RZ ;  /* 0x0001000018037824 */ /* 0x020fc800078e00ff */
[----:B0-----:R-:W-:-:S04]  /*37e0*/  FMUL R4, R3, R56 ;  /* 0x0000003803047220 */ /* 0x001fc80000400000 */
[----:B------:R-:W-:-:S05]  /*37f0*/  FFMA R4, R55, R23, R4 ;  /* 0x0000001737047223 */ /* 0x000fca0000000004 */
[----:B------:R-:W-:-:S05]  /*3800*/  F2FP.BF16.F32.PACK_AB R4, RZ, R4 ;  /* 0x00000004ff04723e */ /* 0x000fca00000010ff */
[----:B------:R3:W-:Y:S01]  /*3810*/  STG.E.U16 desc[UR36][R12.64+0x72], R4 ;  /* 0x000072040c007986 */ /* 0x0007e2000c101524 */
[----:B------:R-:W-:Y:S05]  /*3820*/  BRA `(.L_x_97) ;  /* 0x0000000800787947 */ /* 0x000fea0003800000 */
.L_x_36:
[----:B------:R-:W-:Y:S01]  /*3830*/  ISETP.GT.AND P2, PT, R4, 0x1, PT ;  /* 0x000000010400780c */ /* 0x000fe20003f44270 */
[----:B------:R-:W-:Y:S01]  /*3840*/  ULDC.64 UR4, c[0x0][0x5c0] ;  /* 0x0001700000047ab9 */ /* 0x000fe20000000a00 */
[-C--:B------:R-:W-:Y:S01]  /*3850*/  FMUL R24, R24, R23.reuse ;  /* 0x0000001718187220 */ /* 0x080fe20000400000 */
[-C--:B------:R-:W-:Y:S01]  /*3860*/  FMUL R25, R25, R23.reuse ;  /* 0x0000001719197220 */ /* 0x080fe20000400000 */
[----:B------:R-:W-:Y:S01]  /*3870*/  ISETP.GT.AND P1, PT, R3, RZ, P2 ;  /* 0x000000ff0300720c */ /* 0x000fe20001724270 */
[-C--:B------:R-:W-:Y:S01]  /*3880*/  FMUL R26, R26, R23.reuse ;  /* 0x000000171a1a7220 */ /* 0x080fe20000400000 */
[----:B------:R-:W-:Y:S01]  /*3890*/  LEA R6, P4, R60, UR4, 0x1 ;  /* 0x000000043c067c11 */ /* 0x000fe2000f8808ff */
[-C--:B------:R-:W-:Y:S01]  /*38a0*/  FMUL R27, R27, R23.reuse ;  /* 0x000000171b1b7220 */ /* 0x080fe20000400000 */
[----:B------:R-:W-:Y:S01]  /*38b0*/  F2FP.BF16.F32.PACK_AB R24, RZ, R24 ;  /* 0x00000018ff18723e */ /* 0x000fe200000010ff */
[-C--:B------:R-:W-:Y:S01]  /*38c0*/  FMUL R28, R28, R23.reuse ;  /* 0x000000171c1c7220 */ /* 0x080fe20000400000 */
[----:B------:R-:W-:Y:S01]  /*38d0*/  LEA.HI.X R7, R60, UR5, R77, 0x1, P4 ;  /* 0x000000053c077c11 */ /* 0x000fe2000a0f0c4d */
[----:B------:R-:W-:Y:S01]  /*38e0*/  FMUL R29, R29, R23 ;  /* 0x000000171d1d7220 */ /* 0x000fe20000400000 */
[----:B------:R-:W-:Y:S01]  /*38f0*/  F2FP.BF16.F32.PACK_AB R25, RZ, R25 ;  /* 0x00000019ff19723e */ /* 0x000fe200000010ff */
[-C--:B------:R-:W-:Y:S01]  /*3900*/  FMUL R30, R30, R23.reuse ;  /* 0x000000171e1e7220 */ /* 0x080fe20000400000 */
[----:B------:R-:W-:Y:S01]  /*3910*/  ISETP.GT.AND P2, PT, R3, 0x8, P2 ;  /* 0x000000080300780c */ /* 0x000fe20001744270 */
[----:B------:R-:W-:Y:S01]  /*3920*/  @P3 STG.E.U16 desc[UR36][R6.64], R24 ;  /* 0x0000001806003986 */ /* 0x000fe2000c101524 */
[C---:B------:R-:W-:Y:S01]  /*3930*/  SHF.L.U64.HI R69, R68.reuse, 0x4, R69 ;  /* 0x0000000444457819 */ /* 0x040fe20000010245 */
[-C--:B------:R-:W-:Y:S01]  /*3940*/  FMUL R31, R31, R23.reuse ;  /* 0x000000171f1f7220 */ /* 0x080fe20000400000 */
[----:B------:R-:W-:Y:S01]  /*3950*/  LEA R8, P3, R68, R6, 0x4 ;  /* 0x0000000644087211 */ /* 0x000fe200078620ff */
[----:B------:R-:W-:Y:S01]  /*3960*/  @P1 STG.E.U16 desc[UR36][R6.64+0x2], R25 ;  /* 0x0000021906001986 */ /* 0x000fe2000c101524 */
[----:B------:R-:W-:Y:S01]  /*3970*/  ISETP.GT.AND P1, PT, R3, 0x8, P0 ;  /* 0x000000080300780c */ /* 0x000fe20000724270 */
[----:B------:R-:W-:Y:S01]  /*3980*/  FMUL R32, R32, R23 ;  /* 0x0000001720207220 */ /* 0x000fe20000400000 */
[----:B------:R-:W-:Y:S01]  /*3990*/  F2FP.BF16.F32.PACK_AB R26, RZ, R26 ;  /* 0x0000001aff1a723e */ /* 0x000fe200000010ff */
[----:B------:R-:W-:Y:S01]  /*39a0*/  IMAD.X R9, R69, 0x1, R7, P3 ;  /* 0x0000000145097824 */ /* 0x000fe200018e0607 */
[----:B------:R-:W-:Y:S01]  /*39b0*/  F2FP.BF16.F32.PACK_AB R27, RZ, R27 ;  /* 0x0000001bff1b723e */ /* 0x000fe200000010ff */
[-C--:B------:R-:W-:Y:S01]  /*39c0*/  FMUL R33, R33, R23.reuse ;  /* 0x0000001721217220 */ /* 0x080fe20000400000 */
[----:B------:R-:W-:Y:S01]  /*39d0*/  ISETP.GT.AND P0, PT, R4, 0x8, PT ;  /* 0x000000080400780c */ /* 0x000fe20003f04270 */
[-C--:B------:R-:W-:Y:S01]  /*39e0*/  FMUL R34, R34, R23.reuse ;  /* 0x0000001722227220 */ /* 0x080fe20000400000 */
[----:B------:R-:W-:Y:S01]  /*39f0*/  F2FP.BF16.F32.PACK_AB R28, RZ, R28 ;  /* 0x0000001cff1c723e */ /* 0x000fe200000010ff */
[-C--:B------:R-:W-:Y:S01]  /*3a00*/  FMUL R35, R35, R23.reuse ;  /* 0x0000001723237220 */ /* 0x080fe20000400000 */
[C---:B------:R-:W-:Y:S01]  /*3a10*/  ISETP.GT.AND P4, PT, R3.reuse, RZ, P0 ;  /* 0x000000ff0300720c */ /* 0x040fe20000784270 */
[----:B------:R-:W-:Y:S01]  /*3a20*/  FMUL R36, R36, R23 ;  /* 0x0000001724247220 */ /* 0x000fe20000400000 */
[----:B------:R-:W-:Y:S01]  /*3a30*/  F2FP.BF16.F32.PACK_AB R29, RZ, R29 ;  /* 0x0000001dff1d723e */ /* 0x000fe200000010ff */
[----:B------:R-:W-:Y:S01]  /*3a40*/  @P1 STG.E.U16 desc[UR36][R8.64], R26 ;  /* 0x0000001a08001986 */ /* 0x000fe2000c101524 */
[----:B------:R-:W-:Y:S01]  /*3a50*/  ISETP.GT.AND P1, PT, R3, 0x8, P0 ;  /* 0x000000080300780c */ /* 0x000fe20000724270 */
[-C--:B------:R-:W-:Y:S01]  /*3a60*/  FMUL R37, R37, R23.reuse ;  /* 0x0000001725257220 */ /* 0x080fe20000400000 */
[C---:B------:R-:W-:Y:S01]  /*3a70*/  ISETP.GT.AND P0, PT, R4.reuse, 0x10, PT ;  /* 0x000000100400780c */ /* 0x040fe20003f04270 */
[----:B------:R-:W-:Y:S01]  /*3a80*/  @P2 STG.E.U16 desc[UR36][R8.64+0x2], R27 ;  /* 0x0000021b08002986 */ /* 0x000fe2000c101524 */
[----:B------:R-:W-:Y:S01]  /*3a90*/  ISETP.GT.AND P2, PT, R4, 0x9, PT ;  /* 0x000000090400780c */ /* 0x000fe20003f44270 */
[-C--:B------:R-:W-:Y:S01]  /*3aa0*/  FMUL R38, R38, R23.reuse ;  /* 0x0000001726267220 */ /* 0x080fe20000400000 */
[----:B------:R-:W-:Y:S01]  /*3ab0*/  F2FP.BF16.F32.PACK_AB R30, RZ, R30 ;  /* 0x0000001eff1e723e */ /* 0x000fe200000010ff */
[-C--:B------:R-:W-:Y:S01]  /*3ac0*/  FMUL R39, R39, R23.reuse ;  /* 0x0000001727277220 */ /* 0x080fe20000400000 */
[C---:B------:R-:W-:Y:S01]  /*3ad0*/  ISETP.GT.AND P3, PT, R3.reuse, RZ, P2 ;  /* 0x000000ff0300720c */ /* 0x040fe20001764270 */
[----:B------:R-:W-:Y:S01]  /*3ae0*/  @P4 STG.E.U16 desc[UR36][R6.64+0x10], R28 ;  /* 0x0000101c06004986 */ /* 0x000fe2000c101524 */
[----:B------:R-:W-:Y:S01]  /*3af0*/  ISETP.GT.AND P2, PT, R3, 0x8, P2 ;  /* 0x000000080300780c */ /* 0x000fe20001744270 */
[----:B------:R-:W-:Y:S01]  /*3b00*/  FMUL R40, R40, R23 ;  /* 0x0000001728287220 */ /* 0x000fe20000400000 */
[----:B------:R-:W-:Y:S01]  /*3b10*/  F2FP.BF16.F32.PACK_AB R31, RZ, R31 ;  /* 0x0000001fff1f723e */ /* 0x000fe200000010ff */
[-C--:B------:R-:W-:Y:S01]  /*3b20*/  FMUL R41, R41, R23.reuse ;  /* 0x0000001729297220 */ /* 0x080fe20000400000 */
[----:B------:R-:W-:Y:S01]  /*3b30*/  ISETP.GT.AND P4, PT, R3, RZ, P0 ;  /* 0x000000ff0300720c */ /* 0x000fe20000784270 */
[-C--:B------:R-:W-:Y:S01]  /*3b40*/  FMUL R42, R42, R23.reuse ;  /* 0x000000172a2a7220 */ /* 0x080fe20000400000 */
[----:B------:R-:W-:Y:S01]  /*3b50*/  F2FP.BF16.F32.PACK_AB R32, RZ, R32 ;  /* 0x00000020ff20723e */ /* 0x000fe200000010ff */
[----:B------:R-:W-:Y:S01]  /*3b60*/  FMUL R43, R43, R23 ;  /* 0x000000172b2b7220 */ /* 0x000fe20000400000 */
[----:B------:R-:W-:Y:S01]  /*3b70*/  F2FP.BF16.F32.PACK_AB R33, RZ, R33 ;  /* 0x00000021ff21723e */ /* 0x000fe200000010ff */
[-C--:B------:R-:W-:Y:S01]  /*3b80*/  FMUL R44, R44, R23.reuse ;  /* 0x000000172c2c7220 */ /* 0x080fe20000400000 */
[----:B------:R-:W-:Y:S01]  /*3b90*/  F2FP.BF16.F32.PACK_AB R34, RZ, R34 ;  /* 0x00000022ff22723e */ /* 0x000fe200000010ff */
[----:B------:R-:W-:Y:S01]  /*3ba0*/  @P3 STG.E.U16 desc[UR36][R6.64+0x12], R29 ;  /* 0x0000121d06003986 */ /* 0x000fe2000c101524 */
[----:B------:R-:W-:Y:S01]  /*3bb0*/  ISETP.GT.AND P3, PT, R4, 0x11, PT ;  /* 0x000000110400780c */ /* 0x000fe20003f64270 */
[----:B------:R-:W-:Y:S01]  /*3bc0*/  FMUL R45, R45, R23 ;  /* 0x000000172d2d7220 */ /* 0x000fe20000400000 */
[----:B------:R-:W-:Y:S01]  /*3bd0*/  F2FP.BF16.F32.PACK_AB R35, RZ, R35 ;  /* 0x00000023ff23723e */ /* 0x000fe200000010ff */
[----:B------:R-:W-:Y:S01]  /*3be0*/  @P1 STG.E.U16 desc[UR36][R8.64+0x10], R30 ;  /* 0x0000101e08001986 */ /* 0x000fe2000c101524 */
[C---:B------:R-:W-:Y:S01]  /*3bf0*/  ISETP.GT.AND P1, PT, R3.reuse, 0x8, P0 ;  /* 0x000000080300780c */ /* 0x040fe20000724270 */
[-C--:B------:R-:W-:Y:S01]  /*3c00*/  FMUL R46, R46, R23.reuse ;  /* 0x000000172e2e7220 */ /* 0x080fe20000400000 */
[----:B------:R-:W-:Y:S01]  /*3c10*/  ISETP.GT.AND P0, PT, R4, 0x18, PT ;  /* 0x000000180400780c */ /* 0x000fe20003f04270 */
[----:B------:R-:W-:Y:S01]  /*3c20*/  @P2 STG.E.U16 desc[UR36][R8.64+0x12], R31 ;  /* 0x0000121f08002986 */ /* 0x000fe2000c101524 */
[----:B------:R-:W-:Y:S01]  /*3c30*/  ISETP.GT.AND P2, PT, R3, RZ, P3 ;  /* 0x000000ff0300720c */ /* 0x000fe20001f44270 */
[-C--:B------:R-:W-:Y:S01]  /*3c40*/  FMUL R47, R47, R23.reuse ;  /* 0x000000172f2f7220 */ /* 0x080fe20000400000 */
[C---:B------:R-:W-:Y:S01]  /*3c50*/  ISETP.GT.AND P3, PT, R3.reuse, 0x8, P3 ;  /* 0x000000080300780c */ /* 0x040fe20001f64270 */
[----:B------:R-:W-:Y:S01]  /*3c60*/  @P4 STG.E.U16 desc[UR36][R6.64+0x20], R32 ;  /* 0x0000202006004986 */ /* 0x000fe2000c101524 */
[----:B------:R-:W-:Y:S01]  /*3c70*/  ISETP.GT.AND P4, PT, R3, RZ, P0 ;  /* 0x000000ff0300720c */ /* 0x000fe20000784270 */
[-C--:B------:R-:W-:Y:S01]  /*3c80*/  FMUL R48, R48, R23.reuse ;  /* 0x0000001730307220 */ /* 0x080fe20000400000 */
[----:B------:R-:W-:Y:S01]  /*3c90*/  F2FP.BF16.F32.PACK_AB R36, RZ, R36 ;  /* 0x00000024ff24723e */ /* 0x000fe200000010ff */
[----:B------:R-:W-:Y:S01]  /*3ca0*/  FMUL R49, R49, R23 ;  /* 0x0000001731317220 */ /* 0x000fe20000400000 */
[----:B------:R-:W-:Y:S01]  /*3cb0*/  F2FP.BF16.F32.PACK_AB R37, RZ, R37 ;  /* 0x00000025ff25723e */ /* 0x000fe200000010ff */
[-C--:B------:R-:W-:Y:S01]  /*3cc0*/  FMUL R50, R50, R23.reuse ;  /* 0x0000001732327220 */ /* 0x080fe20000400000 */
[----:B------:R-:W-:Y:S01]  /*3cd0*/  F2FP.BF16.F32.PACK_AB R38, RZ, R38 ;  /* 0x00000026ff26723e */ /* 0x000fe200000010ff */
[----:B------:R-:W-:Y:S01]  /*3ce0*/  FMUL R51, R51, R23 ;  /* 0x0000001733337220 */ /* 0x000fe20000400000 */
[----:B------:R-:W-:Y:S01]  /*3cf0*/  F2FP.BF16.F32.PACK_AB R39, RZ, R39 ;  /* 0x00000027ff27723e */ /* 0x000fe200000010ff */
[----:B------:R-:W-:Y:S01]  /*3d00*/  @P2 STG.E.U16 desc[UR36][R6.64+0x22], R33 ;  /* 0x0000222106002986 */ /* 0x000fe2000c101524 */
[----:B------:R-:W-:Y:S01]  /*3d10*/  F2FP.BF16.F32.PACK_AB R40, RZ, R40 ;  /* 0x00000028ff28723e */ /* 0x000fe200000010ff */
        /* <DEDUP_REMOVED lines=10> */
[----:B------:R-:W-:Y:S01]  /*3dc0*/  @P4 STG.E.U16 desc[UR36][R6.64+0x30], R36 ;  /* 0x0000302406004986 */ /* 0x000fe2000c101524 */
[----:B------:R-:W-:Y:S01]  /*3dd0*/  ISETP.GT.AND P2, PT, R3, RZ, P3 ;  /* 0x000000ff0300720c */ /* 0x000fe20001f44270 */
[----:B------:R-:W-:Y:S01]  /*3de0*/  FMUL R55, R55, R23 ;  /* 0x0000001737377220 */ /* 0x000fe20000400000 */
[----:B------:R-:W-:-:S02]  /*3df0*/  ISETP.GT.AND P4, PT, R3, 0x8, P3 ;  /* 0x000000080300780c */ /* 0x000fc40001f84270 */
[C---:B------:R-:W-:Y:S02]  /*3e00*/  ISETP.GT.AND P3, PT, R3.reuse, RZ, P0 ;  /* 0x000000ff0300720c */ /* 0x040fe40000764270 */
[----:B------:R-:W-:Y:S02]  /*3e10*/  ISETP.GT.AND P0, PT, R3, 0x8, P0 ;  /* 0x000000080300780c */ /* 0x000fe40000704270 */
[----:B------:R-:W-:Y:S02]  /*3e20*/  F2FP.BF16.F32.PACK_AB R43, RZ, R43 ;  /* 0x0000002bff2b723e */ /* 0x000fe400000010ff */
[----:B------:R-:W-:Y:S02]  /*3e30*/  F2FP.BF16.F32.PACK_AB R44, RZ, R44 ;  /* 0x0000002cff2c723e */ /* 0x000fe400000010ff */
[----:B------:R-:W-:Y:S01]  /*3e40*/  F2FP.BF16.F32.PACK_AB R45, RZ, R45 ;  /* 0x0000002dff2d723e */ /* 0x000fe200000010ff */
[----:B------:R-:W-:Y:S01]  /*3e50*/  @P2 STG.E.U16 desc[UR36][R6.64+0x32], R37 ;  /* 0x0000322506002986 */ /* 0x000fe2000c101524 */
[----:B------:R-:W-:-:S02]  /*3e60*/  F2FP.BF16.F32.PACK_AB R46, RZ, R46 ;  /* 0x0000002eff2e723e */ /* 0x000fc400000010ff */
[----:B------:R-:W-:Y:S01]  /*3e70*/  F2FP.BF16.F32.PACK_AB R47, RZ, R47 ;  /* 0x0000002fff2f723e */ /* 0x000fe200000010ff */
[----:B------:R-:W-:Y:S01]  /*3e80*/  @P1 STG.E.U16 desc[UR36][R8.64+0x30], R38 ;  /* 0x0000302608001986 */ /* 0x000fe2000c101524 */
[C---:B------:R-:W-:Y:S02]  /*3e90*/  ISETP.GT.AND P1, PT, R4.reuse, 0x28, PT ;  /* 0x000000280400780c */ /* 0x040fe40003f24270 */
[----:B------:R-:W-:Y:S01]  /*3ea0*/  F2FP.BF16.F32.PACK_AB R48, RZ, R48 ;  /* 0x00000030ff30723e */ /* 0x000fe200000010ff */
[----:B------:R-:W-:Y:S01]  /*3eb0*/  @P4 STG.E.U16 desc[UR36][R8.64+0x32], R39 ;  /* 0x0000322708004986 */ /* 0x000fe2000c101524 */
[----:B------:R-:W-:Y:S02]  /*3ec0*/  ISETP.GT.AND P4, PT, R4, 0x21, PT ;  /* 0x000000210400780c */ /* 0x000fe40003f84270 */
[----:B------:R-:W-:Y:S01]  /*3ed0*/  F2FP.BF16.F32.PACK_AB R49, RZ, R49 ;  /* 0x00000031ff31723e */ /* 0x000fe200000010ff */
[----:B------:R-:W-:Y:S01]  /*3ee0*/  @P3 STG.E.U16 desc[UR36][R6.64+0x40], R40 ;  /* 0x0000402806003986 */ /* 0x000fe2000c101524 */
[----:B------:R-:W-:-:S02]  /*3ef0*/  ISETP.GT.AND P2, PT, R3, RZ, P4 ;  /* 0x000000ff0300720c */ /* 0x000fc40002744270 */
[C---:B------:R-:W-:Y:S02]  /*3f00*/  ISETP.GT.AND P4, PT, R3.reuse, 0x8, P4 ;  /* 0x000000080300780c */ /* 0x040fe40002784270 */
        /* <DEDUP_REMOVED lines=12> */
[C---:B------:R-:W-:Y:S02]  /*3fd0*/  ISETP.GT.AND P2, PT, R3.reuse, RZ, P0 ;  /* 0x000000ff0300720c */ /* 0x040fe40000744270 */
[----:B------:R-:W-:Y:S01]  /*3fe0*/  ISETP.GT.AND P0, PT, R3, 0x8, P0 ;  /* 0x000000080300780c */ /* 0x000fe20000704270 */
[----:B------:R-:W-:Y:S01]  /*3ff0*/  @P3 STG.E.U16 desc[UR36][R6.64+0x50], R44 ;  /* 0x0000502c06003986 */ /* 0x000fe2000c101524 */
[----:B------:R-:W-:-:S04]  /*4000*/  ISETP.GT.AND P3, PT, R4, 0x30, PT ;  /* 0x000000300400780c */ /* 0x000fc80003f64270 */
[C---:B------:R-:W-:Y:S02]  /*4010*/  ISETP.GT.AND P4, PT, R3.reuse, RZ, P3 ;  /* 0x000000ff0300720c */ /* 0x040fe40001f84270 */
[----:B------:R-:W-:-:S03]  /*4020*/  ISETP.GT.AND P3, PT, R3, 0x8, P3 ;  /* 0x000000080300780c */ /* 0x000fc60001f64270 */
[----:B------:R-:W-:Y:S01]  /*4030*/  @P2 STG.E.U16 desc[UR36][R6.64+0x52], R45 ;  /* 0x0000522d06002986 */ /* 0x000fe2000c101524 */
[----:B------:R-:W-:-:S03]  /*4040*/  ISETP.GT.AND P2, PT, R4, 0x39, PT ;  /* 0x000000390400780c */ /* 0x000fc60003f44270 */
[----:B------:R-:W-:Y:S01]  /*4050*/  @P1 STG.E.U16 desc[UR36][R8.64+0x50], R46 ;  /* 0x0000502e08001986 */ /* 0x000fe2000c101524 */
[----:B------:R-:W-:-:S03]  /*4060*/  ISETP.GT.AND P1, PT, R4, 0x38, PT ;  /* 0x000000380400780c */ /* 0x000fc60003f24270 */
[----:B------:R-:W-:Y:S01]  /*4070*/  @P0 STG.E.U16 desc[UR36][R8.64+0x52], R47 ;  /* 0x0000522f08000986 */ /* 0x000fe2000c101524 */
[----:B------:R-:W-:-:S03]  /*4080*/  ISETP.GT.AND P0, PT, R4, 0x31, PT ;  /* 0x000000310400780c */ /* 0x000fc60003f04270 */
[----:B------:R-:W-:Y:S01]  /*4090*/  @P4 STG.E.U16 desc[UR36][R6.64+0x60], R48 ;  /* 0x0000603006004986 */ /* 0x000fe2000c101524 */
[C---:B------:R-:W-:Y:S02]  /*40a0*/  ISETP.GT.AND P4, PT, R3.reuse, RZ, P0 ;  /* 0x000000ff0300720c */ /* 0x040fe40000784270 */
[----:B------:R-:W-:-:S11]  /*40b0*/  ISETP.GT.AND P0, PT, R3, 0x8, P0 ;  /* 0x000000080300780c */ /* 0x000fd60000704270 */
[----:B------:R-:W-:Y:S02]  /*40c0*/  @P4 IMAD.MOV.U32 R4, RZ, RZ, R6 ;  /* 0x000000ffff044224 */ /* 0x000fe400078e0006 */
[----:B------:R-:W-:-:S05]  /*40d0*/  @P4 IMAD.MOV.U32 R5, RZ, RZ, R7 ;  /* 0x000000ffff054224 */ /* 0x000fca00078e0007 */
[----:B------:R0:W-:Y:S01]  /*40e0*/  @P4 STG.E.U16 desc[UR36][R4.64+0x62], R49 ;  /* 0x0000623104004986 */ /* 0x0001e2000c101524 */
[C---:B------:R-:W-:Y:S02]  /*40f0*/  ISETP.GT.AND P4, PT, R3.reuse, RZ, P2 ;  /* 0x000000ff0300720c */ /* 0x040fe40001784270 */
[----:B------:R-:W-:Y:S01]  /*4100*/  ISETP.GT.AND P2, PT, R3, 0x8, P2 ;  /* 0x000000080300780c */ /* 0x000fe20001744270 */
[----:B0-----:R-:W-:Y:S02]  /*4110*/  @P3 IMAD.MOV.U32 R4, RZ, RZ, R8 ;  /* 0x000000ffff043224 */ /* 0x001fe400078e0008 */
[----:B------:R-:W-:-:S05]  /*4120*/  @P3 IMAD.MOV.U32 R5, RZ, RZ, R9 ;  /* 0x000000ffff053224 */ /* 0x000fca00078e0009 */
[----:B------:R0:W-:Y:S01]  /*4130*/  @P3 STG.E.U16 desc[UR36][R4.64+0x60], R50 ;  /* 0x0000603204003986 */ /* 0x0001e2000c101524 */
[C---:B------:R-:W-:Y:S02]  /*4140*/  ISETP.GT.AND P3, PT, R3.reuse, RZ, P1 ;  /* 0x000000ff0300720c */ /* 0x040fe40000f64270 */
[----:B------:R-:W-:Y:S01]  /*4150*/  ISETP.GT.AND P1, PT, R3, 0x8, P1 ;  /* 0x000000080300780c */ /* 0x000fe20000f24270 */
[----:B0-----:R-:W-:Y:S02]  /*4160*/  @P0 IMAD.MOV.U32 R4, RZ, RZ, R8 ;  /* 0x000000ffff040224 */ /* 0x001fe400078e0008 */
[----:B------:R-:W-:-:S05]  /*4170*/  @P0 IMAD.MOV.U32 R5, RZ, RZ, R9 ;  /* 0x000000ffff050224 */ /* 0x000fca00078e0009 */
[----:B------:R0:W-:Y:S03]  /*4180*/  @P0 STG.E.U16 desc[UR36][R4.64+0x62], R51 ;  /* 0x0000623304000986 */ /* 0x0001e6000c101524 */
[----:B0-----:R-:W-:Y:S02]  /*4190*/  @P3 IMAD.MOV.U32 R4, RZ, RZ, R6 ;  /* 0x000000ffff043224 */ /* 0x001fe400078e0006 */
[----:B------:R-:W-:-:S05]  /*41a0*/  @P3 IMAD.MOV.U32 R5, RZ, RZ, R7 ;  /* 0x000000ffff053224 */ /* 0x000fca00078e0007 */
[----:B------:R0:W-:Y:S04]  /*41b0*/  @P3 STG.E.U16 desc[UR36][R4.64+0x70], R52 ;  /* 0x0000703404003986 */ /* 0x0001e8000c101524 */
[----:B------:R1:W-:Y:S01]  /*41c0*/  @P4 STG.E.U16 desc[UR36][R6.64+0x72], R53 ;  /* 0x0000723506004986 */ /* 0x0003e2000c101524 */
[----:B0-----:R-:W-:Y:S02]  /*41d0*/  @P1 IMAD.MOV.U32 R4, RZ, RZ, R8 ;  /* 0x000000ffff041224 */ /* 0x001fe400078e0008 */
[----:B------:R-:W-:-:S05]  /*41e0*/  @P1 IMAD.MOV.U32 R5, RZ, RZ, R9 ;  /* 0x000000ffff051224 */ /* 0x000fca00078e0009 */
[----:B------:R1:W-:Y:S04]  /*41f0*/  @P1 STG.E.U16 desc[UR36][R4.64+0x70], R54 ;  /* 0x0000703604001986 */ /* 0x0003e8000c101524 */
[----:B------:R1:W-:Y:S02]  /*4200*/  @P2 STG.E.U16 desc[UR36][R8.64+0x72], R55 ;  /* 0x0000723708002986 */ /* 0x0003e4000c101524 */
.L_x_97:
[----:B------:R-:W-:Y:S05]  /*4210*/  BSYNC B0 ;  /* 0x0000000000007941 */ /* 0x000fea0003800000 */
.L_x_35:
[----:B------:R-:W-:Y:S01]  /*4220*/  ULDC UR4, c[0x0][0xc] ;  /* 0x0000030000047ab9 */ /* 0x000fe20000000800 */
[----:B------:R-:W-:Y:S01]  /*4230*/  ULDC UR5, c[0x0][0x10] ;  /* 0x0000040000057ab9 */ /* 0x000fe20000000800 */
[----:B------:R-:W0:Y:S01]  /*4240*/  LDC R3, c[0x0][0x14] ;  /* 0x00000500ff037b82 */ /* 0x000e220000000800 */
[----:B------:R-:W-:Y:S01]  /*4250*/  UIMAD.WIDE.U32 UR4, UR4, UR5, URZ ;  /* 0x00000005040472a5 */ /* 0x000fe2000f8e003f */
[----:B------:R-:W-:Y:S02]  /*4260*/  IMAD.MOV.U32 R61, RZ, RZ, -0x1 ;  /* 0xffffffffff3d7424 */ /* 0x000fe400078e00ff */
[----:B------:R-:W-:-:S03]  /*4270*/  IMAD.MOV.U32 R57, RZ, RZ, -0x1 ;  /* 0xffffffffff397424 */ /* 0x000fc600078e00ff */
[----:B0-----:R-:W-:-:S04]  /*4280*/  IMAD.WIDE.U32 R16, R3, UR4, R16 ;  /* 0x0000000403107c25 */ /* 0x001fc8000f8e0010 */
[----:B------:R-:W-:Y:S01]  /*4290*/  IMAD R3, R3, UR5, RZ ;  /* 0x0000000503037c24 */ /* 0x000fe2000f8e02ff */
[----:B------:R-:W-:Y:S02]  /*42a0*/  ULDC.64 UR4, c[0x0][0x650] ;  /* 0x0001940000047ab9 */ /* 0x000fe40000000a00 */
[----:B------:R-:W-:Y:S01]  /*42b0*/  ISETP.GE.U32.AND P0, PT, R16, UR4, PT ;  /* 0x0000000410007c0c */ /* 0x000fe2000bf06070 */
[--C-:B------:R-:W-:Y:S01]  /*42c0*/  IMAD.IADD R17, R17, 0x1, R3.reuse ;  /* 0x0000000111117824 */ /* 0x100fe200078e0203 */
[----:B------:R-:W-:-:S04]  /*42d0*/  PRMT R3, RZ, 0x7610, R3 ;  /* 0x00007610ff037816 */ /* 0x000fc80000000003 */
[----:B------:R-:W-:-:S13]  /*42e0*/  ISETP.GE.U32.AND.EX P0, PT, R17, UR5, PT, P0 ;  /* 0x0000000511007c0c */ /* 0x000fda000bf06100 */
[----:B------:R-:W-:Y:S05]  /*42f0*/  @P0 BRA `(.L_x_98) ;  /* 0x0000000400640947 */ /* 0x000fea0003800000 */
[----:B---3--:R-:W0:Y:S01]  /*4300*/  S2R R12, SR_CTAID.X ;  /* 0x00000000000c7919 */ /* 0x008e220000002500 */
[----:B-12-4-:R-:W1:Y:S01]  /*4310*/  LDC.64 R10, c[0x0][0x628] ;  /* 0x00018a00ff0a7b82 */ /* 0x016e620000000a00 */
[----:B------:R-:W-:Y:S01]  /*4320*/  ULDC UR4, c[0x0][0x150] ;  /* 0x0000540000047ab9 */ /* 0x000fe20000000800 */
[----:B------:R-:W-:Y:S01]  /*4330*/  IMAD.MOV.U32 R8, RZ, RZ, R16 ;  /* 0x000000ffff087224 */ /* 0x000fe200078e0010 */
[----:B-----5:R-:W2:Y:S01]  /*4340*/  S2R R24, SR_CTAID.Y ;  /* 0x0000000000187919 */ /* 0x020ea20000002600 */
[----:B------:R-:W-:-:S04]  /*4350*/  IMAD.MOV.U32 R9, RZ, RZ, R17 ;  /* 0x000000ffff097224 */ /* 0x000fc800078e0011 */
[----:B------:R-:W3:Y:S08]  /*4360*/  LDC R21, c[0x0][0x144] ;  /* 0x00005100ff157b82 */ /* 0x000ef00000000800 */
[----:B------:R-:W4:Y:S08]  /*4370*/  LDC R0, c[0x0][0x630] ;  /* 0x00018c00ff007b82 */ /* 0x000f300000000800 */
[----:B------:R-:W2:Y:S01]  /*4380*/  LDC.64 R14, c[0x0][0x620] ;  /* 0x00018800ff0e7b82 */ /* 0x000ea20000000a00 */
[----:B-1----:R-:W-:-:S04]  /*4390*/  ISETP.NE.U32.AND P0, PT, R10, RZ, PT ;  /* 0x000000ff0a00720c */ /* 0x002fc80003f05070 */
[----:B------:R-:W-:Y:S02]  /*43a0*/  ISETP.NE.AND.EX P0, PT, R11, RZ, PT, P0 ;  /* 0x000000ff0b00720c */ /* 0x000fe40003f05300 */
[----:B0-----:R-:W-:-:S05]  /*43b0*/  I2FP.F32.U32 R3, R12 ;  /* 0x0000000c00037245 */ /* 0x001fca0000201000 */
[----:B------:R-:W-:-:S04]  /*43c0*/  FMUL R3, R3, UR4 ;  /* 0x0000000403037c20 */ /* 0x000fc80008400000 */
[----:B------:R0:W1:Y:S02]  /*43d0*/  F2I.U32.TRUNC.NTZ R20, R3 ;  /* 0x0000000300147305 */ /* 0x000064000020f000 */
[----:B---34-:R-:W-:Y:S05]  /*43e0*/  @!P0 BRA `(.L_x_99) ;  /* 0x0000000000288947 */ /* 0x018fea0003800000 */
[----:B0-----:R-:W0:Y:S02]  /*43f0*/  LDC R3, c[0x0][0x634] ;  /* 0x00018d00ff037b82 */ /* 0x001e240000000800 */
        /* <DEDUP_REMOVED lines=9> */
.L_x_99:
[----:B------:R-:W3:Y:S01]  /*4490*/  LDC.64 R28, c[0x0][0x640] ;  /* 0x00019000ff1c7b82 */ /* 0x000ee20000000a00 */
[-CC-:B------:R-:W-:Y:S01]  /*44a0*/  SHF.R.U64 R57, R8, R0.reuse, R9.reuse ;  /* 0x0000000008397219 */ /* 0x180fe20000001209 */
[----:B-1----:R-:W-:Y:S01]  /*44b0*/  IMAD.MOV R20, RZ, RZ, -R20 ;  /* 0x000000ffff147224 */ /* 0x002fe200078e0a14 */
[----:B------:R-:W-:Y:S01]  /*44c0*/  SHF.R.U32.HI R0, RZ, R0, R9 ;  /* 0x00000000ff007219 */ /* 0x000fe20000011609 */
[----:B------:R-:W-:Y:S01]  /*44d0*/  ULDC UR4, c[0x0][0x154] ;  /* 0x0000550000047ab9 */ /* 0x000fe20000000800 */
[----:B0-----:R-:W-:Y:S01]  /*44e0*/  IADD3 R3, P0, RZ, -R57, RZ ;  /* 0x80000039ff037210 */ /* 0x001fe20007f1e0ff */
[----:B------:R-:W-:Y:S02]  /*44f0*/  IMAD R21, R21, R20, R12 ;  /* 0x0000001415157224 */ /* 0x000fe400078e020c */
[----:B------:R-:W0:Y:S01]  /*4500*/  LDC R6, c[0x0][0x618] ;  /* 0x00018600ff067b82 */ /* 0x000e220000000800 */
[----:B------:R-:W-:Y:S02]  /*4510*/  IMAD.MOV.U32 R7, RZ, RZ, 0x1 ;  /* 0x00000001ff077424 */ /* 0x000fe400078e00ff */
[----:B------:R-:W-:-:S04]  /*4520*/  IMAD.X R5, RZ, RZ, ~R0, P0 ;  /* 0x000000ffff057224 */ /* 0x000fc800000e0e00 */
[-C--:B--2---:R-:W-:Y:S01]  /*4530*/  IMAD R0, R5, R14.reuse, RZ ;  /* 0x0000000e05007224 */ /* 0x084fe200078e02ff */
[----:B------:R-:W1:Y:S01]  /*4540*/  LDC R8, c[0x0][0x608] ;  /* 0x00018200ff087b82 */ /* 0x000e620000000800 */
[----:B------:R-:W-:-:S04]  /*4550*/  IMAD.WIDE.U32 R4, R3, R14, R16 ;  /* 0x0000000e03047225 */ /* 0x000fc800078e0010 */
[----:B------:R-:W-:Y:S01]  /*4560*/  IMAD R3, R3, R15, R0 ;  /* 0x0000000f03037224 */ /* 0x000fe200078e0200 */
[----:B------:R-:W-:Y:S02]  /*4570*/  I2FP.F32.U32 R0, R24 ;  /* 0x0000001800007245 */ /* 0x000fe40000201000 */
[----:B------:R-:W2:Y:S01]  /*4580*/  LDC R26, c[0x0][0x658] ;  /* 0x00019600ff1a7b82 */ /* 0x000ea20000000800 */
[----:B------:R-:W-:Y:S01]  /*4590*/  IMAD.IADD R3, R5, 0x1, R3 ;  /* 0x0000000105037824 */ /* 0x000fe200078e0203 */
[----:B---3--:R-:W-:Y:S01]  /*45a0*/  ISETP.NE.U32.AND P0, PT, R28, RZ, PT ;  /* 0x000000ff1c00720c */ /* 0x008fe20003f05070 */
[----:B------:R-:W-:Y:S01]  /*45b0*/  FMUL R0, R0, UR4 ;  /* 0x0000000400007c20 */ /* 0x000fe20008400000 */
[----:B------:R-:W-:Y:S02]  /*45c0*/  IMAD.MOV.U32 R5, RZ, RZ, -0x1 ;  /* 0xffffffffff057424 */ /* 0x000fe400078e00ff */
[----:B------:R-:W-:Y:S01]  /*45d0*/  ISETP.NE.AND.EX P0, PT, R29, RZ, PT, P0 ;  /* 0x000000ff1d00720c */ /* 0x000fe20003f05300 */
[----:B------:R3:W4:Y:S01]  /*45e0*/  F2I.U32.TRUNC.NTZ R13, R0 ;  /* 0x00000000000d7305 */ /* 0x000722000020f000 */
[----:B------:R-:W3:Y:S01]  /*45f0*/  LDC R15, c[0x0][0x148] ;  /* 0x00005200ff0f7b82 */ /* 0x000ee20000000800 */
[----:B0-----:R-:W-:-:S02]  /*4600*/  SHF.R.U64 R12, R4, R6, R3 ;  /* 0x00000006040c7219 */ /* 0x001fc40000001203 */
[----:B------:R-:W-:-:S05]  /*4610*/  SHF.R.U32.HI R3, RZ, R6, R3 ;  /* 0x00000006ff037219 */ /* 0x000fca0000011603 */
[----:B------:R-:W0:Y:S01]  /*4620*/  LDC R20, c[0x0][0x600] ;  /* 0x00018000ff147b82 */ /* 0x000e220000000800 */
[-CC-:B-1----:R-:W-:Y:S02]  /*4630*/  SHF.R.U64 R10, R12, R8.reuse, R3.reuse ;  /* 0x000000080c0a7219 */ /* 0x182fe40000001203 */
[----:B------:R-:W-:-:S05]  /*4640*/  SHF.R.U32.HI R3, RZ, R8, R3 ;  /* 0x00000008ff037219 */ /* 0x000fca0000011603 */
[----:B------:R-:W1:Y:S01]  /*4650*/  LDC R27, c[0x0][0x648] ;  /* 0x00019200ff1b7b82 */ /* 0x000e620000000800 */
[-C--:B--2---:R-:W-:Y:S02]  /*4660*/  SHF.L.U32 R4, R5, R26.reuse, RZ ;  /* 0x0000001a05047219 */ /* 0x084fe400000006ff */
[-CC-:B------:R-:W-:Y:S02]  /*4670*/  SHF.R.U64 R14, R10, R26.reuse, R3.reuse ;  /* 0x0000001a0a0e7219 */ /* 0x180fe40000001203 */
[----:B------:R-:W-:Y:S02]  /*4680*/  SHF.R.U32.HI R5, RZ, R26, R3 ;  /* 0x0000001aff057219 */ /* 0x000fe40000011603 */
[----:B------:R-:W-:Y:S01]  /*4690*/  LOP3.LUT R25, RZ, R4, RZ, 0x33, !PT ;  /* 0x00000004ff197212 */ /* 0x000fe200078e33ff */
[----:B------:R-:W2:Y:S01]  /*46a0*/  LDC R30, c[0x0][0x638] ;  /* 0x00018e00ff1e7b82 */ /* 0x000ea20000000800 */
[----:B------:R-:W-:Y:S01]  /*46b0*/  SHF.L.U32 R26, R7, R26, RZ ;  /* 0x0000001a071a7219 */ /* 0x000fe200000006ff */
[----:B------:R-:W-:-:S06]  /*46c0*/  IMAD.MOV.U32 R4, RZ, RZ, R14 ;  /* 0x000000ffff047224 */ /* 0x000fcc00078e000e */
[----:B------:R-:W0:Y:S01]  /*46d0*/  LDC R31, c[0x0][0x610] ;  /* 0x00018400ff1f7b82 */ /* 0x000e220000000800 */
[----:B----4-:R-:W-:Y:S05]  /*46e0*/  @!P0 BRA `(.L_x_100) ;  /* 0x0000000000288947 */ /* 0x010fea0003800000 */
        /* <DEDUP_REMOVED lines=10> */
.L_x_100:
[----:B------:R-:W-:Y:S01]  /*4790*/  ISETP.NE.AND P0, PT, R2, 0x1, PT ;  /* 0x000000010200780c */ /* 0x000fe20003f05270 */
[----:B0-----:R-:W-:Y:S01]  /*47a0*/  VIADD R7, R20, 0xffffffff ;  /* 0xffffffff14077836 */ /* 0x001fe20000000000 */
[----:B-1-3--:R-:W-:Y:S01]  /*47b0*/  SHF.R.U64 R0, R4, R27, R5 ;  /* 0x0000001b04007219 */ /* 0x00afe20000001205 */
[----:B------:R-:W-:Y:S01]  /*47c0*/  IMAD.MOV R13, RZ, RZ, -R13 ;  /* 0x000000ffff0d7224 */ /* 0x000fe200078e0a0d */
[----:B------:R-:W-:Y:S01]  /*47d0*/  LOP3.LUT R5, R10, R25, RZ, 0xc0, !PT ;  /* 0x000000190a057212 */ /* 0x000fe200078ec0ff */
[----:B------:R-:W-:Y:S01]  /*47e0*/  IMAD.MOV.U32 R4, RZ, RZ, 0x1 ;  /* 0x00000001ff047424 */ /* 0x000fe200078e00ff */
[----:B------:R-:W-:Y:S01]  /*47f0*/  LOP3.LUT R12, R12, R7, RZ, 0xc0, !PT ;  /* 0x000000070c0c7212 */ /* 0x000fe200078ec0ff */
[----:B------:R-:W-:Y:S02]  /*4800*/  IMAD.MOV R3, RZ, RZ, -R0 ;  /* 0x000000ffff037224 */ /* 0x000fe400078e0a00 */
[----:B------:R-:W-:Y:S02]  /*4810*/  IMAD R0, R26, R0, R5 ;  /* 0x000000001a007224 */ /* 0x000fe400078e0205 */
[----:B--2---:R-:W-:-:S02]  /*4820*/  IMAD R3, R3, R30, R14 ;  /* 0x0000001e03037224 */ /* 0x004fc400078e020e */
[----:B------:R-:W-:Y:S02]  /*4830*/  @P0 IMAD R21, R15, R13, R24 ;  /* 0x0000000d0f150224 */ /* 0x000fe400078e0218 */
[----:B------:R-:W-:Y:S01]  /*4840*/  IMAD R5, R3, R20, R12 ;  /* 0x0000001403057224 */ /* 0x000fe200078e020c */
[----:B------:R-:W-:Y:S01]  /*4850*/  PRMT R3, R4, 0x7610, R3 ;  /* 0x0000761004037816 */ /* 0x000fe20000000003 */
[----:B------:R-:W-:-:S05]  /*4860*/  IMAD R0, R0, R31, R21 ;  /* 0x0000001f00007224 */ /* 0x000fca00078e0215 */
[----:B------:R-:W-:Y:S02]  /*4870*/  SEL R61, R5, R0, !P0 ;  /* 0x00000000053d7207 */ /* 0x000fe40004000000 */
[----:B------:R-:W-:-:S07]  /*4880*/  SEL R0, R0, R5, !P0 ;  /* 0x0000000500007207 */ /* 0x000fce0004000000 */
.L_x_98:
[----:B------:R-:W-:Y:S01]  /*4890*/  LOP3.LUT P0, RZ, R3, 0xff, RZ, 0xc0, !PT ;  /* 0x000000ff03ff7812 */ /* 0x000fe2000780c0ff */
[----:B------:R-:W-:-:S12]  /*48a0*/  IMAD.MOV.U32 R60, RZ, RZ, R0 ;  /* 0x000000ffff3c7224 */ /* 0x000fd800078e0000 */
[----:B------:R-:W-:Y:S05]  /*48b0*/  @P0 BRA `(.L_x_101) ;  /* 0xffffffc800ac0947 */ /* 0x000fea000383ffff */
[----:B------:R-:W-:Y:S05]  /*48c0*/  EXIT ;  /* 0x000000000000794d */ /* 0x000fea0003800000 */
.L_x_8:
[----:B0-----:R-:W-:Y:S01]  /*48d0*/  ULDC.64 UR4, c[0x0][0x650] ;  /* 0x0001940000047ab9 */ /* 0x001fe20000000a00 */
        /* <DEDUP_REMOVED lines=25> */
.L_x_103:
[----:B------:R-:W0:Y:S01]  /*4a70*/  LDC.64 R28, c[0x0][0x640] ;  /* 0x00019000ff1c7b82 */ /* 0x000e220000000a00 */
[-CC-:B------:R-:W-:Y:S01]  /*4a80*/  SHF.R.U64 R22, R12, R6.reuse, R13.reuse ;  /* 0x000000060c167219 */ /* 0x180fe2000000120d */
[----:B------:R-:W-:Y:S01]  /*4a90*/  IMAD.MOV.U32 R30, RZ, RZ, 0x1 ;  /* 0x00000001ff1e7424 */ /* 0x000fe200078e00ff */
[----:B------:R-:W-:Y:S02]  /*4aa0*/  SHF.R.U32.HI R6, RZ, R6, R13 ;  /* 0x00000006ff067219 */ /* 0x000fe4000001160d */
        /* <DEDUP_REMOVED lines=8> */
[----:B------:R-:W-:Y:S01]  /*4b30*/  IMAD.IADD R9, R9, 0x1, R11 ;  /* 0x0000000109097824 */ /* 0x000fe200078e020b */
[----:B0-----:R-:W-:-:S04]  /*4b40*/  ISETP.NE.U32.AND P0, PT, R28, RZ, PT ;  /* 0x000000ff1c00720c */ /* 0x001fc80003f05070 */
[----:B------:R-:W-:Y:S02]  /*4b50*/  ISETP.NE.AND.EX P0, PT, R29, RZ, PT, P0 ;  /* 0x000000ff1d00720c */ /* 0x000fe40003f05300 */
[----:B------:R-:W0:Y:S01]  /*4b60*/  LDC R20, c[0x0][0x600] ;  /* 0x00018000ff147b82 */ /* 0x000e220000000800 */
[-CC-:B-1----:R-:W-:Y:S01]  /*4b70*/  SHF.R.U64 R14, R8, R10.reuse, R9.reuse ;  /* 0x0000000a080e7219 */ /* 0x182fe20000001209 */
[----:B------:R-:W-:Y:S01]  /*4b80*/  IMAD.MOV.U32 R8, RZ, RZ, -0x1 ;  /* 0xffffffffff087424 */ /* 0x000fe200078e00ff */
[----:B------:R-:W-:-:S05]  /*4b90*/  SHF.R.U32.HI R9, RZ, R10, R9 ;  /* 0x0000000aff097219 */ /* 0x000fca0000011609 */
[----:B------:R-:W1:Y:S01]  /*4ba0*/  LDC R24, c[0x0][0x648] ;  /* 0x00019200ff187b82 */ /* 0x000e620000000800 */
[-CC-:B--2---:R-:W-:Y:S02]  /*4bb0*/  SHF.R.U64 R23, R14, R12.reuse, R9.reuse ;  /* 0x0000000c0e177219 */ /* 0x184fe40000001209 */
[----:B------:R-:W-:-:S05]  /*4bc0*/  SHF.R.U32.HI R6, RZ, R12, R9 ;  /* 0x0000000cff067219 */ /* 0x000fca0000011609 */
[----:B------:R-:W2:Y:S01]  /*4bd0*/  LDC R26, c[0x0][0x638] ;  /* 0x00018e00ff1a7b82 */ /* 0x000ea20000000800 */
[-C--:B---3--:R-:W-:Y:S02]  /*4be0*/  SHF.L.U32 R8, R8, R27.reuse, RZ ;  /* 0x0000001b08087219 */ /* 0x088fe400000006ff */
[-CC-:B------:R-:W-:Y:S02]  /*4bf0*/  SHF.R.U64 R25, R23, R27.reuse, R6.reuse ;  /* 0x0000001b17197219 */ /* 0x180fe40000001206 */
[----:B------:R-:W-:Y:S02]  /*4c00*/  LOP3.LUT R32, RZ, R8, RZ, 0x33, !PT ;  /* 0x00000008ff207212 */ /* 0x000fe400078e33ff */
[----:B------:R-:W-:Y:S01]  /*4c10*/  SHF.R.U32.HI R9, RZ, R27, R6 ;  /* 0x0000001bff097219 */ /* 0x000fe20000011606 */
[----:B------:R-:W3:Y:S01]  /*4c20*/  LDC R31, c[0x0][0x610] ;  /* 0x00018400ff1f7b82 */ /* 0x000ee20000000800 */
[----:B------:R-:W-:Y:S01]  /*4c30*/  IMAD.MOV.U32 R8, RZ, RZ, R25 ;  /* 0x000000ffff087224 */ /* 0x000fe200078e0019 */
[----:B------:R-:W-:Y:S06]  /*4c40*/  @!P0 BRA `(.L_x_104) ;  /* 0x0000000000288947 */ /* 0x000fec0003800000 */
        /* <DEDUP_REMOVED lines=10> */
.L_x_104:
[----:B------:R-:W-:Y:S02]  /*4cf0*/  ISETP.NE.AND P0, PT, R2, 0x1, PT ;  /* 0x000000010200780c */ /* 0x000fe40003f05270 */
[----:B-1----:R-:W-:Y:S01]  /*4d00*/  SHF.R.U64 R6, R8, R24, R9 ;  /* 0x0000001808067219 */ /* 0x002fe20000001209 */
[----:B0-----:R-:W-:Y:S01]  /*4d10*/  VIADD R9, R20, 0xffffffff ;  /* 0xffffffff14097836 */ /* 0x001fe20000000000 */
[----:B------:R-:W-:Y:S02]  /*4d20*/  SHF.L.U32 R30, R30, R27, RZ ;  /* 0x0000001b1e1e7219 */ /* 0x000fe400000006ff */
[----:B------:R-:W-:Y:S01]  /*4d30*/  LOP3.LUT R5, R23, R32, RZ, 0xc0, !PT ;  /* 0x0000002017057212 */ /* 0x000fe200078ec0ff */
[----:B------:R-:W-:-:S04]  /*4d40*/  IMAD.MOV R8, RZ, RZ, -R6 ;  /* 0x000000ffff087224 */ /* 0x000fc800078e0a06 */
[----:B------:R-:W-:Y:S01]  /*4d50*/  IMAD R6, R30, R6, R5 ;  /* 0x000000061e067224 */ /* 0x000fe200078e0205 */
[----:B------:R-:W-:Y:S01]  /*4d60*/  LOP3.LUT R5, R14, R9, RZ, 0xc0, !PT ;  /* 0x000000090e057212 */ /* 0x000fe200078ec0ff */
[----:B------:R-:W-:Y:S02]  /*4d70*/  @P0 IMAD R3, R7, R21, R4 ;  /* 0x0000001507030224 */ /* 0x000fe400078e0204 */
[----:B--2---:R-:W-:Y:S02]  /*4d80*/  IMAD R4, R8, R26, R25 ;  /* 0x0000001a08047224 */ /* 0x004fe400078e0219 */
[----:B---3--:R-:W-:Y:S02]  /*4d90*/  IMAD R3, R6, R31, R3 ;  /* 0x0000001f06037224 */ /* 0x008fe400078e0203 */
[----:B------:R-:W-:Y:S02]  /*4da0*/  IMAD R4, R4, R20, R5 ;  /* 0x0000001404047224 */ /* 0x000fe400078e0205 */
[----:B------:R-:W-:-:S02]  /*4db0*/  IMAD.MOV.U32 R8, RZ, RZ, 0x1 ;  /* 0x00000001ff087424 */ /* 0x000fc400078e00ff */
[----:B------:R-:W-:Y:S01]  /*4dc0*/  IMAD.MOV.U32 R6, RZ, RZ, R22 ;  /* 0x000000ffff067224 */ /* 0x000fe200078e0016 */
[----:B------:R-:W-:Y:S02]  /*4dd0*/  SEL R13, R4, R3, !P0 ;  /* 0x00000003040d7207 */ /* 0x000fe40004000000 */
[----:B------:R-:W-:-:S07]  /*4de0*/  SEL R20, R3, R4, !P0 ;  /* 0x0000000403147207 */ /* 0x000fce0004000000 */
.L_x_102:
[----:B------:R-:W-:-:S08]  /*4df0*/  NOP ;  /* 0x0000000000007918 */ /* 0x000fd00000000000 */
[----:B------:R-:W0:-:S00]  /*4e00*/  USETMAXREG.DEALLOC.CTAPOOL 0x28 ;  /* 0x00000028000079c8 */ /* 0x000e0000080e0500 */
[----:B0-----:R-:W-:-:S13]  /*4e10*/  ISETP.NE.AND P0, PT, R0, RZ, PT ;  /* 0x000000ff0000720c */ /* 0x001fda0003f05270 */
[----:B------:R-:W-:Y:S05]  /*4e20*/  @P0 EXIT ;  /* 0x000000000000094d */ /* 0x000fea0003800000 */
[----:B------:R-:W-:Y:S01]  /*4e30*/  LOP3.LUT P0, RZ, R8, 0xff, RZ, 0xc0, !PT ;  /* 0x000000ff08ff7812 */ /* 0x000fe2000780c0ff */
[----:B------:R-:W-:Y:S02]  /*4e40*/  IMAD.MOV.U32 R0, RZ, RZ, 0x1 ;  /* 0x00000001ff007424 */ /* 0x000fe400078e00ff */
[----:B------:R-:W-:-:S10]  /*4e50*/  IMAD.MOV.U32 R3, RZ, RZ, RZ ;  /* 0x000000ffff037224 */ /* 0x000fd400078e00ff */
[----:B------:R-:W-:Y:S05]  /*4e60*/  @!P0 BRA `(.L_x_105) ;  /* 0x0000000c00388947 */ /* 0x000fea0003800000 */
[----:B------:R-:W0:Y:S01]  /*4e70*/  LDC R0, c[0x0][0x28c] ;  /* 0x0000a300ff007b82 */ /* 0x000e220000000800 */
[----:B------:R-:W-:Y:S01]  /*4e80*/  ULDC UR5, c[0x0][0x658] ;  /* 0x0001960000057ab9 */ /* 0x000fe20000000800 */
[----:B------:R-:W-:Y:S01]  /*4e90*/  UMOV UR7, 0xffffffff ;  /* 0xffffffff00077882 */ /* 0x000fe20000000000 */
[----:B------:R-:W-:Y:S01]  /*4ea0*/  ULDC UR6, c[0x0][0xc] ;  /* 0x0000030000067ab9 */ /* 0x000fe20000000800 */
[----:B------:R-:W-:Y:S01]  /*4eb0*/  USHF.L.U32 UR8, UR7, UR5, URZ ;  /* 0x0000000507087299 */ /* 0x000fe2000800063f */
[----:B------:R-:W-:Y:S01]  /*4ec0*/  BSSY B0, `(.L_x_105) ;  /* 0x00000c8000007945 */ /* 0x000fe20003800000 */
[----:B------:R-:W-:Y:S01]  /*4ed0*/  UMOV UR9, 0x1 ;  /* 0x0000000100097882 */ /* 0x000fe20000000000 */
[----:B------:R-:W-:Y:S01]  /*4ee0*/  ULDC UR7, c[0x0][0x10] ;  /* 0x0000040000077ab9 */ /* 0x000fe20000000800 */
[----:B------:R-:W1:Y:S01]  /*4ef0*/  S2UR UR10, SR_CgaCtaId ;  /* 0x00000000000a79c3 */ /* 0x000e620000008800 */
[----:B------:R-:W-:Y:S01]  /*4f00*/  UIMAD.WIDE.U32 UR6, UR6, UR7, URZ ;  /* 0x00000007060672a5 */ /* 0x000fe2000f8e003f */
[----:B------:R-:W-:Y:S01]  /*4f10*/  IMAD.MOV.U32 R9, RZ, RZ, 0x1 ;  /* 0x00000001ff097424 */ /* 0x000fe200078e00ff */
[----:B------:R-:W-:Y:S01]  /*4f20*/  USHF.L.U32 UR18, UR9, UR5, URZ ;  /* 0x0000000509127299 */ /* 0x000fe2000800063f */
[----:B------:R-:W-:Y:S01]  /*4f30*/  LOP3.LUT R8, R19, 0x2, RZ, 0xfc, !PT ;  /* 0x0000000213087812 */ /* 0x000fe200078efcff */
[----:B------:R-:W-:Y:S01]  /*4f40*/  ULDC UR4, c[0x0][0x600] ;  /* 0x0001800000047ab9 */ /* 0x000fe20000000800 */
[----:B------:R-:W-:Y:S01]  /*4f50*/  ULDC UR5, c[0x0][0x14] ;  /* 0x0000050000057ab9 */ /* 0x000fe20000000800 */
[----:B------:R-:W-:-:S02]  /*4f60*/  UIADD3 UR4, UR4, -0x1, URZ ;  /* 0xffffffff04047890 */ /* 0x000fc4000fffe03f */
[----:B------:R-:W-:Y:S02]  /*4f70*/  UIMAD.WIDE.U32 UR20, UR6, UR5, URZ ;  /* 0x00000005061472a5 */ /* 0x000fe4000f8e003f */
[----:B------:R-:W-:Y:S02]  /*4f80*/  UIMAD UR13, UR7, UR5, URZ ;  /* 0x00000005070d72a4 */ /* 0x000fe4000f8e023f */
[----:B------:R-:W-:Y:S02]  /*4f90*/  ULOP3.LUT UR17, URZ, UR8, URZ, 0x33, !UPT ;  /* 0x000000083f117292 */ /* 0x000fe4000f8e333f */
[----:B------:R-:W-:Y:S01]  /*4fa0*/  UIADD3 UR13, UR21, UR13, URZ ;  /* 0x0000000d150d7290 */ /* 0x000fe2000fffe03f */
[----:B0-----:R-:W-:Y:S01]  /*4fb0*/  VIADD R0, R0, 0x1f ;  /* 0x0000001f00007836 */ /* 0x001fe20000000000 */
[----:B------:R-:W-:-:S04]  /*4fc0*/  ULDC.64 UR22, c[0x0][0x198] ;  /* 0x0000660000167ab9 */ /* 0x000fc80000000a00 */
[----:B------:R-:W-:Y:S01]  /*4fd0*/  SHF.R.S32.HI R3, RZ, 0x1f, R0 ;  /* 0x0000001fff037819 */ /* 0x000fe20000011400 */
[----:B-1----:R-:W-:-:S03]  /*4fe0*/  IMAD.U32 R11, RZ, RZ, UR10 ;  /* 0x0000000aff0b7e24 */ /* 0x002fc6000f8e00ff */
[----:B------:R-:W-:Y:S01]  /*4ff0*/  LEA.HI R3, R3, R0, RZ, 0x5 ;  /* 0x0000000003037211 */ /* 0x000fe200078f28ff */
[----:B------:R-:W-:-:S03]  /*5000*/  IMAD.MOV.U32 R0, RZ, RZ, 0x1 ;  /* 0x00000001ff007424 */ /* 0x000fc600078e00ff */
[----:B------:R-:W-:Y:S01]  /*5010*/  SHF.R.S32.HI R10, RZ, 0x5, R3 ;  /* 0x00000005ff0a7819 */ /* 0x000fe20000011403 */
[----:B------:R-:W-:-:S04]  /*5020*/  IMAD.MOV.U32 R3, RZ, RZ, RZ ;  /* 0x000000ffff037224 */ /* 0x000fc800078e00ff */
[----:B------:R-:W-:-:S07]  /*5030*/  VIADD R12, R10, 0x1 ;  /* 0x000000010a0c7836 */ /* 0x000fce0000000000 */
.L_x_116:
[----:B------:R-:W-:-:S03]  /*5040*/  UMOV UR5, 0xffffffff ;  /* 0xffffffff00057882 */ /* 0x000fc60000000000 */
[----:B------:R-:W-:Y:S05]  /*5050*/  BRA.DIV UR5, `(.L_x_106) ;  /* 0x00000016059c7947 */ /* 0x000fea000b800000 */
[----:B------:R-:W-:-:S13]  /*5060*/  ELECT P6, URZ, PT ;  /* 0x00000000003f782f */ /* 0x000fda00038c0000 */
.L_x_141:
[----:B------:R-:W0:Y:S01]  /*5070*/  LDC R4, c[0x0][0x28c] ;  /* 0x0000a300ff047b82 */ /* 0x000e220000000800 */
[----:B------:R-:W-:Y:S01]  /*5080*/  BSSY B1, `(.L_x_107) ;  /* 0x0000039000017945 */ /* 0x000fe20003800000 */
[----:B0-----:R-:W-:-:S13]  /*5090*/  ISETP.LT.OR P6, PT, R4, 0x1, !P6 ;  /* 0x000000010400780c */ /* 0x001fda00077c1670 */
[----:B------:R-:W-:Y:S05]  /*50a0*/  @P6 BRA `(.L_x_108) ;  /* 0x0000000000d86947 */ /* 0x000fea0003800000 */
[----:B------:R-:W-:Y:S02]  /*50b0*/  IMAD R20, R20, 0x2, R11 ;  /* 0x0000000214147824 */ /* 0x000fe400078e020b */
[----:B------:R-:W-:Y:S02]  /*50c0*/  IMAD.SHL.U32 R15, R13, 0x40, RZ ;  /* 0x000000400d0f7824 */ /* 0x000fe400078e00ff */
[----:B------:R-:W-:Y:S02]  /*50d0*/  IMAD.MOV.U32 R21, RZ, RZ, RZ ;  /* 0x000000ffff157224 */ /* 0x000fe400078e00ff */
[----:B------:R-:W-:Y:S02]  /*50e0*/  IMAD.MOV.U32 R4, RZ, RZ, R12 ;  /* 0x000000ffff047224 */ /* 0x000fe400078e000c */
[----:B------:R-:W-:Y:S02]  /*50f0*/  IMAD.MOV.U32 R5, RZ, RZ, R0 ;  /* 0x000000ffff057224 */ /* 0x000fe400078e0000 */
[----:B------:R-:W-:-:S02]  /*5100*/  IMAD.MOV.U32 R7, RZ, RZ, R3 ;  /* 0x000000ffff077224 */ /* 0x000fc400078e0003 */
[----:B------:R-:W-:-:S07]  /*5110*/  IMAD.SHL.U32 R20, R20, 0x40, RZ ;  /* 0x0000004014147824 */ /* 0x000fce00078e00ff */
.L_x_111:
[----:B------:R-:W0:Y:S01]  /*5120*/  S2UR UR5, SR_CgaCtaId ;  /* 0x00000000000579c3 */ /* 0x000e220000008800 */
[----:B------:R-:W-:Y:S02]  /*5130*/  MOV R14, 0x400 ;  /* 0x00000400000e7802 */ /* 0x000fe40000000f00 */
[----:B------:R-:W-:Y:S02]  /*5140*/  SHF.L.U32 R13, R5, 0x1f, RZ ;  /* 0x0000001f050d7819 */ /* 0x000fe400000006ff */
[----:B------:R-:W-:Y:S01]  /*5150*/  LOP3.LUT P1, RZ, R18, 0x7f, RZ, 0xc0, !PT ;  /* 0x0000007f12ff7812 */ /* 0x000fe2000782c0ff */
[----:B0-----:R-:W-:-:S05]  /*5160*/  IMAD.U32 R11, RZ, RZ, UR5 ;  /* 0x00000005ff0b7e24 */ /* 0x001fca000f8e00ff */
[----:B------:R-:W-:-:S07]  /*5170*/  LEA R24, R11, R14, 0x18 ;  /* 0x0000000e0b187211 */ /* 0x000fce00078ec0ff */
[----:B------:R-:W0:Y:S01]  /*5180*/  @!P1 LDC R14, c[0x0][0x500] ;  /* 0x00014000ff0e9b82 */ /* 0x000e220000000800 */
[----:B------:R-:W-:-:S04]  /*5190*/  IMAD R22, R7, 0x8, R24 ;  /* 0x0000000807167824 */ /* 0x000fc800078e0218 */
[----:B------:R-:W1:Y:S02]  /*51a0*/  SYNCS.PHASECHK.TRANS64.TRYWAIT P0, [R22+URZ+0x90], R13 ;  /* 0x0000900d160075a7 */ /* 0x000e64000800017f */
[----:B-1----:R-:W-:Y:S05]  /*51b0*/  @!P0 BRA `(.L_x_109) ;  /* 0x0000001400648947 */ /* 0x002fea0003800000 */
.L_x_142:
[----:B-1----:R-:W-:Y:S01]  /*51c0*/  PRMT R13, R8, 0x9910, RZ ;  /* 0x00009910080d7816 */ /* 0x002fe200000000ff */
[----:B0-----:R0:W-:Y:S03]  /*51d0*/  @!P1 SYNCS.ARRIVE.TRANS64 RZ, [R22+URZ], R14 ;  /* 0x0000000e16ff99a7 */ /* 0x0011e6000800003f */
[----:B------:R-:W-:-:S13]  /*51e0*/  ISETP.NE.AND P0, PT, R13, 0x2, PT ;  /* 0x000000020d00780c */ /* 0x000fda0003f05270 */
[----:B0-----:R-:W-:Y:S05]  /*51f0*/  @P0 BRA `(.L_x_110) ;  /* 0x0000000000040947 */ /* 0x001fea0003800000 */
[----:B------:R-:W-:Y:S01]  /*5200*/  BPT.TRAP 0x1 ;  /* 0x000000040000795c */ /* 0x000fe20000300000 */
.L_x_110:
[----:B------:R-:W-:Y:S01]  /*5210*/  IMAD.SHL.U32 R14, R7, 0x1000, RZ ;  /* 0x00001000070e7824 */ /* 0x000fe200078e00ff */
[----:B------:R-:W-:Y:S01]  /*5220*/  R2UR UR9, R22 ;  /* 0x00000000160972ca */ /* 0x000fe200000e0000 */
[----:B------:R-:W-:Y:S01]  /*5230*/  VIADD R4, R4, 0xffffffff ;  /* 0xffffffff04047836 */ /* 0x000fe20000000000 */
[----:B------:R-:W-:Y:S01]  /*5240*/  R2UR UR11, R20 ;  /* 0x00000000140b72ca */ /* 0x000fe200000e0000 */
[--C-:B------:R-:W-:Y:S01]  /*5250*/  IMAD R13, R11, 0x800, R14.reuse ;  /* 0x000008000b0d7824 */ /* 0x100fe200078e020e */
[----:B------:R-:W-:Y:S01]  /*5260*/  IADD3 R14, R24, 0x24200, R14 ;  /* 0x00024200180e7810 */ /* 0x000fe20007ffe00e */
[----:B------:R-:W-:Y:S01]  /*5270*/  UIADD3 UR6, UP0, UR22, 0xf0, URZ ;  /* 0x000000f016067890 */ /* 0x000fe2000ff1e03f */
[----:B------:R-:W-:Y:S01]  /*5280*/  R2UR UR10, R21 ;  /* 0x00000000150a72ca */ /* 0x000fe200000e0000 */
[----:B------:R-:W-:Y:S01]  /*5290*/  IMAD R13, R13, 0x2, R24 ;  /* 0x000000020d0d7824 */ /* 0x000fe200078e0218 */
[----:B------:R-:W-:Y:S01]  /*52a0*/  R2UR UR12, R6 ;  /* 0x00000000060c72ca */ /* 0x000fe200000e0000 */
[----:B------:R-:W-:Y:S01]  /*52b0*/  UIADD3 UR24, UP1, UR22, 0x1f0, URZ ;  /* 0x000001f016187890 */ /* 0x000fe2000ff3e03f */
[----:B------:R-:W-:Y:S01]  /*52c0*/  R2UR UR16, R14 ;  /* 0x000000000e1072ca */ /* 0x000fe200000e0000 */
[----:B------:R-:W-:Y:S01]  /*52d0*/  UIADD3.X UR7, URZ, UR23, URZ, UP0, !UPT ;  /* 0x000000173f077290 */ /* 0x000fe200087fe43f */
[----:B------:R-:W-:Y:S01]  /*52e0*/  R2UR UR5, R13 ;  /* 0x000000000d0572ca */ /* 0x000fe200000e0000 */
[----:B------:R-:W-:Y:S01]  /*52f0*/  VIADD R7, R7, 0x1 ;  /* 0x0000000107077836 */ /* 0x000fe20000000000 */
[----:B------:R-:W-:Y:S01]  /*5300*/  R2UR UR19, R15 ;  /* 0x000000000f1372ca */ /* 0x000fe200000e0000 */
[----:B------:R-:W-:Y:S01]  /*5310*/  UIADD3.X UR25, URZ, UR23, URZ, UP1, !UPT ;  /* 0x000000173f197290 */ /* 0x000fe20008ffe43f */
[----:B------:R-:W-:Y:S01]  /*5320*/  ISETP.GT.AND P1, PT, R4, 0x1, PT ;  /* 0x000000010400780c */ /* 0x000fe20003f24270 */
[----:B------:R-:W-:Y:S01]  /*5330*/  UMOV UR14, 0x0 ;  /* 0x00000000000e7882 */ /* 0x000fe20000000000 */
[----:B------:R-:W-:Y:S01]  /*5340*/  UMOV UR15, 0x10000000 ;  /* 0x10000000000f7882 */ /* 0x000fe20000000000 */
[----:B------:R-:W-:Y:S01]  /*5350*/  ISETP.NE.AND P0, PT, R7, 0x12, PT ;  /* 0x000000120700780c */ /* 0x000fe20003f05270 */
[----:B------:R-:W-:-:S03]  /*5360*/  VIADD R21, R21, 0x20 ;  /* 0x0000002015157836 */ /* 0x000fc60000000000 */
[----:B------:R-:W-:Y:S02]  /*5370*/  SEL R14, RZ, 0x1, P0 ;  /* 0x00000001ff0e7807 */ /* 0x000fe40000000000 */
[----:B------:R-:W-:Y:S01]  /*5380*/  UIADD3 UR8, UR5, 0x200, URZ ;  /* 0x0000020005087890 */ /* 0x000fe2000fffe03f */
[----:B------:R-:W-:Y:S02]  /*5390*/  SEL R7, R7, RZ, P0 ;  /* 0x000000ff07077207 */ /* 0x000fe40000000000 */
[----:B------:R-:W-:Y:S01]  /*53a0*/  UMOV UR5, 0x30000 ;  /* 0x0003000000057882 */ /* 0x000fe20000000000 */
[----:B------:R-:W-:-:S05]  /*53b0*/  LOP3.LUT R5, R5, R14, RZ, 0x3c, !PT ;  /* 0x0000000e05057212 */ /* 0x000fca00078e3cff */
[----:B------:R0:W-:Y:S02]  /*53c0*/  UTMALDG.3D.MULTICAST [UR8], [UR6], UR5, desc[UR14] ;  /* 0x00000e08060073b4 */ /* 0x0001e40008011805 */
[----:B0-----:R-:W-:Y:S01]  /*53d0*/  UMOV UR8, UR16 ;  /* 0x0000001000087c82 */ /* 0x001fe20008000000 */
[----:B------:R-:W-:Y:S02]  /*53e0*/  UMOV UR11, UR19 ;  /* 0x00000013000b7c82 */ /* 0x000fe40008000000 */
[----:B------:R0:W-:Y:S02]  /*53f0*/  UTMALDG.3D [UR8], [UR24], desc[UR14] ;  /* 0x00000e08180075b4 */ /* 0x0001e40008011000 */
[----:B0-----:R-:W-:Y:S05]  /*5400*/  @P1 BRA `(.L_x_111) ;  /* 0xfffffffc00441947 */ /* 0x001fea000383ffff */
.L_x_108:
[----:B------:R-:W-:Y:S05]  /*5410*/  BSYNC B1 ;  /* 0x0000000000017941 */ /* 0x000fea0003800000 */
.L_x_107:
[----:B------:R-:W-:Y:S01]  /*5420*/  LOP3.LUT P1, RZ, R9, 0xff, RZ, 0xc0, !PT ;  /* 0x000000ff09ff7812 */ /* 0x000fe2000782c0ff */
[C---:B------:R-:W-:Y:S01]  /*5430*/  IMAD.IADD R6, R10.reuse, 0x1, R3 ;  /* 0x000000010a067824 */ /* 0x040fe200078e0203 */
[----:B------:R-:W-:Y:S01]  /*5440*/  ULDC.64 UR6, c[0x0][0x650] ;  /* 0x0001940000067ab9 */ /* 0x000fe20000000a00 */
[----:B------:R-:W-:Y:S01]  /*5450*/  ISETP.GE.U32.AND P2, PT, R10, 0x12, PT ;  /* 0x000000120a00780c */ /* 0x000fe20003f46070 */
[----:B------:R-:W-:Y:S01]  /*5460*/  BSSY B1, `(.L_x_112) ;  /* 0x000006b000017945 */ /* 0x000fe20003800000 */
[----:B------:R-:W-:Y:S01]  /*5470*/  IMAD.MOV.U32 R20, RZ, RZ, -0x1 ;  /* 0xffffffffff147424 */ /* 0x000fe200078e00ff */
[----:B------:R-:W-:Y:S01]  /*5480*/  ISETP.GT.U32.AND P0, PT, R6, 0x11, PT ;  /* 0x000000110600780c */ /* 0x000fe20003f04070 */
[----:B------:R-:W-:Y:S01]  /*5490*/  IMAD.MOV.U32 R13, RZ, RZ, -0x1 ;  /* 0xffffffffff0d7424 */ /* 0x000fe200078e00ff */
[----:B------:R-:W-:Y:S02]  /*54a0*/  PRMT R9, RZ, 0x7610, R9 ;  /* 0x00007610ff097816 */ /* 0x000fe40000000009 */
[----:B------:R-:W-:-:S03]  /*54b0*/  ISETP.LT.U32.AND P0, PT, R10, 0x12, P0 ;  /* 0x000000120a00780c */ /* 0x000fc60000701070 */
[----:B------:R-:W0:Y:S01]  /*54c0*/  @P1 S2R R11, SR_CgaCtaId ;  /* 0x00000000000b1919 */ /* 0x000e220000008800 */
[----:B------:R-:W-:-:S04]  /*54d0*/  @P1 MOV R4, 0x400 ;  /* 0x0000040000041802 */ /* 0x000fc80000000f00 */
[----:B0-----:R-:W-:Y:S01]  /*54e0*/  @P1 LEA R3, R11, R4, 0x18 ;  /* 0x000000040b031211 */ /* 0x001fe200078ec0ff */
[----:B------:R-:W-:-:S03]  /*54f0*/  IMAD.WIDE.U32 R4, R6, 0x38e38e39, RZ ;  /* 0x38e38e3906047825 */ /* 0x000fc600078e00ff */
[----:B------:R0:W-:Y:S01]  /*5500*/  @P1 SYNCS.ARRIVE.TRANS64.A1T0 RZ, [R3+URZ+0x138], RZ ;  /* 0x000138ff03ff19a7 */ /* 0x0001e2000810003f */
[----:B------:R-:W-:Y:S02]  /*5510*/  IADD3 R16, P1, R16, UR20, RZ ;  /* 0x0000001410107c10 */ /* 0x000fe4000ff3e0ff */
[----:B------:R-:W-:Y:S02]  /*5520*/  SHF.R.U32.HI R5, RZ, 0x2, R5 ;  /* 0x00000002ff057819 */ /* 0x000fe40000011605 */
[----:B------:R-:W-:Y:S02]  /*5530*/  IADD3.X R17, R17, UR13, RZ, P1, !PT ;  /* 0x0000000d11117c10 */ /* 0x000fe40008ffe4ff */
[----:B------:R-:W-:Y:S02]  /*5540*/  PRMT R4, RZ, 0x7610, R4 ;  /* 0x00007610ff047816 */ /* 0x000fe40000000004 */
[----:B0-----:R-:W-:Y:S02]  /*5550*/  SEL R3, RZ, 0x1, !P0 ;  /* 0x00000001ff037807 */ /* 0x001fe40004000000 */
[----:B------:R-:W-:-:S02]  /*5560*/  ISETP.GE.U32.AND P0, PT, R16, UR6, PT ;  /* 0x0000000610007c0c */ /* 0x000fc4000bf06070 */
[----:B------:R-:W-:Y:S01]  /*5570*/  LOP3.LUT R0, R0, R3, RZ, 0x3c, !PT ;  /* 0x0000000300007212 */ /* 0x000fe200078e3cff */
[----:B------:R-:W-:Y:S01]  /*5580*/  IMAD R3, R5, -0x12, R6 ;  /* 0xffffffee05037824 */ /* 0x000fe200078e0206 */
[----:B------:R-:W-:Y:S01]  /*5590*/  ISETP.GE.U32.AND.EX P0, PT, R17, UR7, PT, P0 ;  /* 0x0000000711007c0c */ /* 0x000fe2000bf06100 */
[----:B------:R-:W-:Y:S01]  /*55a0*/  IMAD.MOV.U32 R6, RZ, RZ, -0x1 ;  /* 0xffffffffff067424 */ /* 0x000fe200078e00ff */
[----:B------:R-:W-:-:S11]  /*55b0*/  @P2 LOP3.LUT R0, R0, 0x1, R5, 0x78, !PT ;  /* 0x0000000100002812 */ /* 0x000fd600078e7805 */
[----:B------:R-:W-:Y:S05]  /*55c0*/  @P0 BRA `(.L_x_113) ;  /* 0x0000000400500947 */ /* 0x000fea0003800000 */
[----:B------:R-:W0:Y:S01]  /*55d0*/  S2R R15, SR_CTAID.X ;  /* 0x00000000000f7919 */ /* 0x000e220000002500 */
[----:B------:R-:W-:Y:S01]  /*55e0*/  ULDC.64 UR6, c[0x0][0x628] ;  /* 0x00018a0000067ab9 */ /* 0x000fe20000000a00 */
[----:B------:R-:W1:Y:S01]  /*55f0*/  LDC R20, c[0x0][0x144] ;  /* 0x00005100ff147b82 */ /* 0x000e620000000800 */
[----:B------:R-:W-:Y:S01]  /*5600*/  ISETP.NE.U32.AND P0, PT, RZ, UR6, PT ;  /* 0x00000006ff007c0c */ /* 0x000fe2000bf05070 */
[----:B------:R-:W2:Y:S01]  /*5610*/  S2R R13, SR_CTAID.Y ;  /* 0x00000000000d7919 */ /* 0x000ea20000002600 */
[----:B------:R-:W-:Y:S01]  /*5620*/  ULDC UR8, c[0x0][0x630] ;  /* 0x00018c0000087ab9 */ /* 0x000fe20000000800 */
[----:B------:R-:W-:Y:S01]  /*5630*/  ULDC UR9, c[0x0][0x150] ;  /* 0x0000540000097ab9 */ /* 0x000fe20000000800 */
[----:B------:R-:W-:Y:S01]  /*5640*/  ISETP.NE.AND.EX P0, PT, RZ, UR7, PT, P0 ;  /* 0x00000007ff007c0c */ /* 0x000fe2000bf05300 */
[----:B------:R-:W-:Y:S02]  /*5650*/  IMAD.MOV.U32 R4, RZ, RZ, R16 ;  /* 0x000000ffff047224 */ /* 0x000fe400078e0010 */
[----:B------:R-:W-:Y:S01]  /*5660*/  IMAD.MOV.U32 R5, RZ, RZ, R17 ;  /* 0x000000ffff057224 */ /* 0x000fe200078e0011 */
[----:B0-----:R-:W-:-:S09]  /*5670*/  I2FP.F32.U32 R22, R15 ;  /* 0x0000000f00167245 */ /* 0x001fd20000201000 */
[----:B------:R-:W-:Y:S05]  /*5680*/  @!P0 BRA `(.L_x_114) ;  /* 0x0000000000288947 */ /* 0x000fea0003800000 */
[----:B------:R-:W-:Y:S02]  /*5690*/  ULDC UR5, c[0x0][0x634] ;  /* 0x00018d0000057ab9 */ /* 0x000fe40000000800 */
[----:B------:R-:W-:-:S05]  /*56a0*/  IADD3 R5, P0, R16, UR5, RZ ;  /* 0x0000000510057c10 */ /* 0x000fca000ff1e0ff */
[----:B------:R-:W-:-:S04]  /*56b0*/  IMAD.X R21, RZ, RZ, R17, P0 ;  /* 0x000000ffff157224 */ /* 0x000fc800000e0611 */
[----:B------:R-:W-:-:S04]  /*56c0*/  IMAD.WIDE.U32 R6, R21, UR6, RZ ;  /* 0x0000000615067c25 */ /* 0x000fc8000f8e00ff */
[----:B------:R-:W-:-:S04]  /*56d0*/  IMAD.WIDE.U32 R6, P0, R5, UR7, R6 ;  /* 0x0000000705067c25 */ /* 0x000fc8000f800006 */
[----:B------:R-:W-:-:S04]  /*56e0*/  IMAD.WIDE.U32 R4, R5, UR6, RZ ;  /* 0x0000000605047c25 */ /* 0x000fc8000f8e00ff */
[----:B------:R-:W-:Y:S01]  /*56f0*/  IMAD.MOV.U32 R4, RZ, RZ, R7 ;  /* 0x000000ffff047224 */ /* 0x000fe200078e0007 */
[----:B------:R-:W-:Y:S01]  /*5700*/  IADD3 RZ, P1, R5, R6, RZ ;  /* 0x0000000605ff7210 */ /* 0x000fe20007f3e0ff */
[----:B------:R-:W-:-:S04]  /*5710*/  IMAD.X R5, RZ, RZ, RZ, P0 ;  /* 0x000000ffff057224 */ /* 0x000fc800000e06ff */
[----:B------:R-:W-:-:S08]  /*5720*/  IMAD.WIDE.U32.X R4, R21, UR7, R4, P1 ;  /* 0x0000000715047c25 */ /* 0x000fd000088e0404 */
.L_x_114:
[----:B------:R-:W-:Y:S01]  /*5730*/  FMUL R22, R22, UR9 ;  /* 0x0000000916167c20 */ /* 0x000fe20008400000 */
[--C-:B------:R-:W-:Y:S01]  /*5740*/  SHF.R.U64 R14, R4, UR8, R5.reuse ;  /* 0x00000008040e7c19 */ /* 0x100fe20008001205 */
[----:B------:R-:W-:Y:S01]  /*5750*/  ULDC.64 UR6, c[0x0][0x620] ;  /* 0x0001880000067ab9 */ /* 0x000fe20000000a00 */
[----:B------:R-:W-:Y:S01]  /*5760*/  SHF.R.U32.HI R4, RZ, UR8, R5 ;  /* 0x00000008ff047c19 */ /* 0x000fe20008011605 */
[----:B------:R-:W-:Y:S01]  /*5770*/  ULDC.64 UR8, c[0x0][0x640] ;  /* 0x0001900000087ab9 */ /* 0x000fe20000000a00 */
[----:B------:R-:W-:Y:S01]  /*5780*/  IADD3 R5, P0, RZ, -R14, RZ ;  /* 0x8000000eff057210 */ /* 0x000fe20007f1e0ff */
[----:B------:R-:W0:Y:S01]  /*5790*/  F2I.U32.TRUNC.NTZ R22, R22 ;  /* 0x0000001600167305 */ /* 0x000e22000020f000 */
[----:B------:R-:W-:-:S03]  /*57a0*/  ULDC UR5, c[0x0][0x618] ;  /* 0x0001860000057ab9 */ /* 0x000fc60000000800 */
[----:B------:R-:W-:Y:S01]  /*57b0*/  IMAD.X R4, RZ, RZ, ~R4, P0 ;  /* 0x000000ffff047224 */ /* 0x000fe200000e0e04 */
[----:B------:R-:W-:-:S03]  /*57c0*/  ISETP.NE.U32.AND P0, PT, RZ, UR8, PT ;  /* 0x00000008ff007c0c */ /* 0x000fc6000bf05070 */
[----:B------:R-:W-:Y:S01]  /*57d0*/  IMAD R4, R4, UR6, RZ ;  /* 0x0000000604047c24 */ /* 0x000fe2000f8e02ff */
[----:B------:R-:W-:-:S03]  /*57e0*/  ISETP.NE.AND.EX P0, PT, RZ, UR9, PT, P0 ;  /* 0x00000009ff007c0c */ /* 0x000fc6000bf05300 */
[C---:B------:R-:W-:Y:S02]  /*57f0*/  IMAD R7, R5.reuse, UR7, R4 ;  /* 0x0000000705077c24 */ /* 0x040fe4000f8e0204 */
[----:B------:R-:W-:Y:S01]  /*5800*/  IMAD.WIDE.U32 R4, R5, UR6, R16 ;  /* 0x0000000605047c25 */ /* 0x000fe2000f8e0010 */
[----:B------:R-:W-:-:S03]  /*5810*/  ULDC UR6, c[0x0][0x154] ;  /* 0x0000550000067ab9 */ /* 0x000fc60000000800 */
[----:B0-----:R-:W-:Y:S02]  /*5820*/  IMAD.MOV R6, RZ, RZ, -R22 ;  /* 0x000000ffff067224 */ /* 0x001fe400078e0a16 */
[----:B------:R-:W-:Y:S02]  /*5830*/  IMAD.IADD R5, R5, 0x1, R7 ;  /* 0x0000000105057824 */ /* 0x000fe400078e0207 */
[----:B-1----:R-:W-:Y:S01]  /*5840*/  IMAD R15, R20, R6, R15 ;  /* 0x00000006140f7224 */ /* 0x002fe200078e020f */
[----:B--2---:R-:W-:Y:S01]  /*5850*/  I2FP.F32.U32 R6, R13 ;  /* 0x0000000d00067245 */ /* 0x004fe20000201000 */
[----:B------:R-:W0:Y:S01]  /*5860*/  LDC R20, c[0x0][0x148] ;  /* 0x00005200ff147b82 */ /* 0x000e220000000800 */
[--C-:B------:R-:W-:Y:S02]  /*5870*/  SHF.R.U64 R21, R4, UR5, R5.reuse ;  /* 0x0000000504157c19 */ /* 0x100fe40008001205 */
[----:B------:R-:W-:Y:S01]  /*5880*/  SHF.R.U32.HI R4, RZ, UR5, R5 ;  /* 0x00000005ff047c19 */ /* 0x000fe20008011605 */
[----:B------:R-:W-:Y:S01]  /*5890*/  FMUL R6, R6, UR6 ;  /* 0x0000000606067c20 */ /* 0x000fe20008400000 */
[----:B------:R-:W-:-:S02]  /*58a0*/  ULDC UR5, c[0x0][0x608] ;  /* 0x0001820000057ab9 */ /* 0x000fc40000000800 */
[--C-:B------:R-:W-:Y:S01]  /*58b0*/  SHF.R.U64 R23, R21, UR5, R4.reuse ;  /* 0x0000000515177c19 */ /* 0x100fe20008001204 */
[----:B------:R1:W2:Y:S01]  /*58c0*/  F2I.U32.TRUNC.NTZ R24, R6 ;  /* 0x0000000600187305 */ /* 0x0002a2000020f000 */
[----:B------:R-:W-:Y:S01]  /*58d0*/  SHF.R.U32.HI R4, RZ, UR5, R4 ;  /* 0x00000005ff047c19 */ /* 0x000fe20008011604 */
[----:B------:R-:W-:-:S03]  /*58e0*/  ULDC UR5, c[0x0][0x658] ;  /* 0x0001960000057ab9 */ /* 0x000fc60000000800 */
[--C-:B------:R-:W-:Y:S02]  /*58f0*/  SHF.R.U64 R22, R23, UR5, R4.reuse ;  /* 0x0000000517167c19 */ /* 0x100fe40008001204 */
[----:B------:R-:W-:-:S03]  /*5900*/  SHF.R.U32.HI R25, RZ, UR5, R4 ;  /* 0x00000005ff197c19 */ /* 0x000fc60008011604 */
[----:B------:R-:W-:Y:S02]  /*5910*/  IMAD.MOV.U32 R4, RZ, RZ, R22 ;  /* 0x000000ffff047224 */ /* 0x000fe400078e0016 */
[----:B------:R-:W-:Y:S01]  /*5920*/  IMAD.MOV.U32 R5, RZ, RZ, R25 ;  /* 0x000000ffff057224 */ /* 0x000fe200078e0019 */
[----:B-1----:R-:W-:Y:S06]  /*5930*/  @!P0 BRA `(.L_x_115) ;  /* 0x0000000000288947 */ /* 0x002fec0003800000 */
        /* <DEDUP_REMOVED lines=10> */
.L_x_115:
[----:B------:R-:W-:Y:S01]  /*59e0*/  ISETP.NE.AND P0, PT, R2, 0x1, PT ;  /* 0x000000010200780c */ /* 0x000fe20003f05270 */
[----:B------:R-:W-:Y:S01]  /*59f0*/  ULDC UR5, c[0x0][0x648] ;  /* 0x0001920000057ab9 */ /* 0x000fe20000000800 */
[----:B------:R-:W-:Y:S01]  /*5a00*/  LOP3.LUT R23, R23, UR17, RZ, 0xc0, !PT ;  /* 0x0000001117177c12 */ /* 0x000fe2000f8ec0ff */
[----:B--2---:R-:W-:Y:S01]  /*5a10*/  IMAD.MOV R24, RZ, RZ, -R24 ;  /* 0x000000ffff187224 */ /* 0x004fe200078e0a18 */
[----:B------:R-:W-:Y:S01]  /*5a20*/  SHF.R.U64 R4, R4, UR5, R5 ;  /* 0x0000000504047c19 */ /* 0x000fe20008001205 */
[----:B------:R-:W-:Y:S01]  /*5a30*/  ULDC UR5, c[0x0][0x638] ;  /* 0x00018e0000057ab9 */ /* 0x000fe20000000800 */
[----:B------:R-:W-:Y:S01]  /*5a40*/  LOP3.LUT R21, R21, UR4, RZ, 0xc0, !PT ;  /* 0x0000000415157c12 */ /* 0x000fe2000f8ec0ff */
[----:B------:R-:W-:Y:S01]  /*5a50*/  ULDC UR6, c[0x0][0x610] ;  /* 0x0001840000067ab9 */ /* 0x000fe20000000800 */
[----:B------:R-:W-:Y:S02]  /*5a60*/  IMAD.MOV.U32 R6, RZ, RZ, R14 ;  /* 0x000000ffff067224 */ /* 0x000fe400078e000e */
[----:B------:R-:W-:-:S02]  /*5a70*/  IMAD.MOV R5, RZ, RZ, -R4 ;  /* 0x000000ffff057224 */ /* 0x000fc400078e0a04 */
[----:B------:R-:W-:Y:S02]  /*5a80*/  IMAD R4, R4, UR18, R23 ;  /* 0x0000001204047c24 */ /* 0x000fe4000f8e0217 */
[----:B0-----:R-:W-:Y:S02]  /*5a90*/  @P0 IMAD R15, R20, R24, R13 ;  /* 0x00000018140f0224 */ /* 0x001fe400078e020d */
[----:B------:R-:W-:Y:S01]  /*5aa0*/  IMAD R22, R5, UR5, R22 ;  /* 0x0000000505167c24 */ /* 0x000fe2000f8e0216 */
[----:B------:R-:W-:Y:S01]  /*5ab0*/  ULDC UR5, c[0x0][0x600] ;  /* 0x0001800000057ab9 */ /* 0x000fe20000000800 */
[----:B------:R-:W-:Y:S02]  /*5ac0*/  IMAD R15, R4, UR6, R15 ;  /* 0x00000006040f7c24 */ /* 0x000fe4000f8e020f */
[----:B------:R-:W-:Y:S02]  /*5ad0*/  IMAD R22, R22, UR5, R21 ;  /* 0x0000000516167c24 */ /* 0x000fe4000f8e0215 */
[----:B------:R-:W-:-:S03]  /*5ae0*/  IMAD.MOV.U32 R4, RZ, RZ, 0x1 ;  /* 0x00000001ff047424 */ /* 0x000fc600078e00ff */
[----:B------:R-:W-:Y:S02]  /*5af0*/  SEL R13, R22, R15, !P0 ;  /* 0x0000000f160d7207 */ /* 0x000fe40004000000 */
[----:B------:R-:W-:-:S07]  /*5b00*/  SEL R20, R15, R22, !P0 ;  /* 0x000000160f147207 */ /* 0x000fce0004000000 */
.L_x_113:
[----:B------:R-:W-:Y:S05]  /*5b10*/  BSYNC B1 ;  /* 0x0000000000017941 */ /* 0x000fea0003800000 */
.L_x_112:
[----:B------:R-:W-:-:S13]  /*5b20*/  LOP3.LUT P0, RZ, R4, 0xff, RZ, 0xc0, !PT ;  /* 0x000000ff04ff7812 */ /* 0x000fda000780c0ff */
[----:B------:R-:W-:Y:S05]  /*5b30*/  @P0 BRA `(.L_x_116) ;  /* 0xfffffff400400947 */ /* 0x000fea000383ffff */
[----:B------:R-:W-:Y:S05]  /*5b40*/  BSYNC B0 ;  /* 0x0000000000007941 */ /* 0x000fea0003800000 */
.L_x_105:
[----:B------:R-:W-:-:S03]  /*5b50*/  UMOV UR5, 0xffffffff ;  /* 0xffffffff00057882 */ /* 0x000fc60000000000 */
[----:B------:R-:W-:Y:S05]  /*5b60*/  BRA.DIV UR5, `(.L_x_117) ;  /* 0x0000000e050c7947 */ /* 0x000fea000b800000 */
[----:B------:R-:W-:-:S13]  /*5b70*/  ELECT P6, URZ, PT ;  /* 0x00000000003f782f */ /* 0x000fda00038c0000 */
.L_x_145:
[----:B------:R-:W-:Y:S04]  /*5b80*/  BSSY B0, `(.L_x_118) ;  /* 0x00000a9000007945 */ /* 0x000fe80003800000 */
[----:B------:R-:W-:Y:S05]  /*5b90*/  @!P6 BRA `(.L_x_119) ;  /* 0x00000008009ce947 */ /* 0x000fea0003800000 */
[----:B------:R-:W-:-:S04]  /*5ba0*/  LOP3.LUT R19, R19, 0x2, RZ, 0xfc, !PT ;  /* 0x0000000213137812 */ /* 0x000fc800078efcff */
[----:B------:R-:W-:-:S13]  /*5bb0*/  ISETP.NE.AND P0, PT, R19, 0x3, PT ;  /* 0x000000031300780c */ /* 0x000fda0003f05270 */
[----:B------:R-:W-:Y:S05]  /*5bc0*/  @!P0 BRA `(.L_x_120) ;  /* 0x0000000000048947 */ /* 0x000fea0003800000 */
[----:B------:R-:W-:Y:S01]  /*5bd0*/  BPT.TRAP 0x1 ;  /* 0x000000040000795c */ /* 0x000fe20000300000 */
.L_x_120:
[----:B------:R-:W0:Y:S01]  /*5be0*/  S2R R5, SR_CgaCtaId ;  /* 0x0000000000057919 */ /* 0x000e220000008800 */
[----:B------:R-:W-:Y:S02]  /*5bf0*/  MOV R2, 0x400 ;  /* 0x0000040000027802 */ /* 0x000fe40000000f00 */
[----:B------:R-:W-:Y:S02]  /*5c00*/  SHF.L.U32 R4, R0, 0x1f, RZ ;  /* 0x0000001f00047819 */ /* 0x000fe400000006ff */
[----:B0-----:R-:W-:-:S05]  /*5c10*/  LEA R2, R5, R2, 0x18 ;  /* 0x0000000205027211 */ /* 0x001fca00078ec0ff */
[----:B------:R-:W-:-:S04]  /*5c20*/  VIADD R2, R2, 0x90 ;  /* 0x0000009002027836 */ /* 0x000fc80000000000 */
[C---:B------:R-:W-:Y:S02]  /*5c30*/  IMAD R7, R3.reuse, 0x8, R2 ;  /* 0x0000000803077824 */ /* 0x040fe400078e0202 */
[----:B------:R-:W-:Y:S02]  /*5c40*/  VIADD R3, R3, 0x1 ;  /* 0x0000000103037836 */ /* 0x000fe40000000000 */
[----:B------:R-:W0:Y:S03]  /*5c50*/  SYNCS.PHASECHK.TRANS64.TRYWAIT P0, [R7+URZ], R4 ;  /* 0x00000004070075a7 */ /* 0x000e26000800017f */
[----:B------:R-:W-:-:S04]  /*5c60*/  ISETP.NE.AND P1, PT, R3, 0x12, PT ;  /* 0x000000120300780c */ /* 0x000fc80003f25270 */
[----:B------:R-:W-:Y:S02]  /*5c70*/  SEL R5, RZ, 0x1, P1 ;  /* 0x00000001ff057807 */ /* 0x000fe40000800000 */
[----:B------:R-:W-:Y:S02]  /*5c80*/  SEL R3, R3, RZ, P1 ;  /* 0x000000ff03037207 */ /* 0x000fe40000800000 */
[----:B------:R-:W-:-:S03]  /*5c90*/  LOP3.LUT R6, R0, R5, RZ, 0x3c, !PT ;  /* 0x0000000500067212 */ /* 0x000fc600078e3cff */
[----:B------:R-:W-:Y:S01]  /*5ca0*/  IMAD R8, R3, 0x8, R2 ;  /* 0x0000000803087824 */ /* 0x000fe200078e0202 */
[----:B------:R-:W-:Y:S01]  /*5cb0*/  SHF.L.U32 R5, R6, 0x1f, RZ ;  /* 0x0000001f06057819 */ /* 0x000fe200000006ff */
[----:B0-----:R-:W-:Y:S06]  /*5cc0*/  @!P0 BRA `(.L_x_121) ;  /* 0x0000000800d48947 */ /* 0x001fec0003800000 */
.L_x_146:
[----:B------:R-:W1:Y:S01]  /*5cd0*/  SYNCS.PHASECHK.TRANS64.TRYWAIT P0, [R8+URZ], R5 ;  /* 0x00000005080075a7 */ /* 0x000e62000800017f */
[----:B------:R-:W-:-:S05]  /*5ce0*/  VIADD R0, R3, 0x1 ;  /* 0x0000000103007836 */ /* 0x000fca0000000000 */
[----:B------:R-:W-:-:S04]  /*5cf0*/  ISETP.NE.AND P1, PT, R0, 0x12, PT ;  /* 0x000000120000780c */ /* 0x000fc80003f25270 */
[----:B------:R-:W-:Y:S02]  /*5d00*/  SEL R3, RZ, 0x1, P1 ;  /* 0x00000001ff037807 */ /* 0x000fe40000800000 */
[----:B0-----:R-:W-:Y:S02]  /*5d10*/  SEL R7, R0, RZ, P1 ;  /* 0x000000ff00077207 */ /* 0x001fe40000800000 */
[----:B------:R-:W-:-:S03]  /*5d20*/  LOP3.LUT R6, R6, R3, RZ, 0x3c, !PT ;  /* 0x0000000306067212 */ /* 0x000fc600078e3cff */
[----:B------:R-:W-:Y:S01]  /*5d30*/  IMAD R9, R7, 0x8, R2 ;  /* 0x0000000807097824 */ /* 0x000fe200078e0202 */
[----:B------:R-:W-:Y:S01]  /*5d40*/  SHF.L.U32 R4, R6, 0x1f, RZ ;  /* 0x0000001f06047819 */ /* 0x000fe200000006ff */
[----:B-1----:R-:W-:Y:S06]  /*5d50*/  @!P0 BRA `(.L_x_122) ;  /* 0x0000000800c48947 */ /* 0x002fec0003800000 */
.L_x_147:
[----:B------:R-:W1:Y:S01]  /*5d60*/  SYNCS.PHASECHK.TRANS64.TRYWAIT P0, [R9+URZ], R4 ;  /* 0x00000004090075a7 */ /* 0x000e62000800017f */
[----:B------:R-:W-:-:S05]  /*5d70*/  VIADD R0, R7, 0x1 ;  /* 0x0000000107007836 */ /* 0x000fca0000000000 */
[----:B------:R-:W-:-:S04]  /*5d80*/  ISETP.NE.AND P1, PT, R0, 0x12, PT ;  /* 0x000000120000780c */ /* 0x000fc80003f25270 */
[----:B------:R-:W-:Y:S02]  /*5d90*/  SEL R3, RZ, 0x1, P1 ;  /* 0x00000001ff037807 */ /* 0x000fe40000800000 */
[----:B------:R-:W-:Y:S02]  /*5da0*/  SEL R7, R0, RZ, P1 ;  /* 0x000000ff00077207 */ /* 0x000fe40000800000 */
[----:B------:R-:W-:-:S03]  /*5db0*/  LOP3.LUT R6, R6, R3, RZ, 0x3c, !PT ;  /* 0x0000000306067212 */ /* 0x000fc600078e3cff */
[----:B0-----:R-:W-:Y:S01]  /*5dc0*/  IMAD R8, R7, 0x8, R2 ;  /* 0x0000000807087824 */ /* 0x001fe200078e0202 */
[----:B------:R-:W-:Y:S01]  /*5dd0*/  SHF.L.U32 R5, R6, 0x1f, RZ ;  /* 0x0000001f06057819 */ /* 0x000fe200000006ff */
[----:B-1----:R-:W-:Y:S06]  /*5de0*/  @!P0 BRA `(.L_x_123) ;  /* 0x0000000800b48947 */ /* 0x002fec0003800000 */
.L_x_148:
        /* <DEDUP_REMOVED lines=9> */
.L_x_149:
        /* <DEDUP_REMOVED lines=9> */
.L_x_150:
        /* <DEDUP_REMOVED lines=9> */
.L_x_151:
        /* <DEDUP_REMOVED lines=9> */
.L_x_152:
        /* <DEDUP_REMOVED lines=9> */
.L_x_153:
        /* <DEDUP_REMOVED lines=9> */
.L_x_154:
        /* <DEDUP_REMOVED lines=9> */
.L_x_155:
        /* <DEDUP_REMOVED lines=9> */
.L_x_156:
        /* <DEDUP_REMOVED lines=9> */
.L_x_157:
        /* <DEDUP_REMOVED lines=9> */
.L_x_158:
        /* <DEDUP_REMOVED lines=9> */
.L_x_159:
        /* <DEDUP_REMOVED lines=9> */
.L_x_160:
[----:B------:R-:W1:Y:S01]  /*64b0*/  SYNCS.PHASECHK.TRANS64.TRYWAIT P0, [R8+URZ], R5 ;  /* 0x00000005080075a7 */ /* 0x000e62000800017f */
[----:B------:R-:W-:-:S05]  /*64c0*/  VIADD R0, R7, 0x1 ;  /* 0x0000000107007836 */ /* 0x000fca0000000000 */
[----:B------:R-:W-:-:S04]  /*64d0*/  ISETP.NE.AND P1, PT, R0, 0x12, PT ;  /* 0x000000120000780c */ /* 0x000fc80003f25270 */
[----:B------:R-:W-:Y:S02]  /*64e0*/  SEL R3, RZ, 0x1, P1 ;  /* 0x00000001ff037807 */ /* 0x000fe40000800000 */
[----:B------:R-:W-:Y:S02]  /*64f0*/  SEL R7, R0, RZ, P1 ;  /* 0x000000ff00077207 */ /* 0x000fe40000800000 */
[----:B0-----:R-:W-:-:S03]  /*6500*/  LOP3.LUT R9, R6, R3, RZ, 0x3c, !PT ;  /* 0x0000000306097212 */ /* 0x001fc600078e3cff */
[----:B------:R-:W-:Y:S01]  /*6510*/  IMAD R11, R7, 0x8, R2 ;  /* 0x00000008070b7824 */ /* 0x000fe200078e0202 */
[----:B------:R-:W-:Y:S01]  /*6520*/  SHF.L.U32 R6, R9, 0x1f, RZ ;  /* 0x0000001f09067819 */ /* 0x000fe200000006ff */
[----:B-1----:R-:W-:Y:S06]  /*6530*/  @!P0 BRA `(.L_x_136) ;  /* 0x0000000400e48947 */ /* 0x002fec0003800000 */
.L_x_161:
[----:B------:R-:W1:Y:S01]  /*6540*/  SYNCS.PHASECHK.TRANS64.TRYWAIT P0, [R11+URZ], R6 ;  /* 0x000000060b0075a7 */ /* 0x000e62000800017f */
[----:B------:R-:W-:-:S05]  /*6550*/  VIADD R0, R7, 0x1 ;  /* 0x0000000107007836 */ /* 0x000fca0000000000 */
[----:B------:R-:W-:-:S04]  /*6560*/  ISETP.NE.AND P1, PT, R0, 0x12, PT ;  /* 0x000000120000780c */ /* 0x000fc80003f25270 */
[----:B------:R-:W-:Y:S02]  /*6570*/  SEL R4, RZ, 0x1, P1 ;  /* 0x00000001ff047807 */ /* 0x000fe40000800000 */
[----:B------:R-:W-:Y:S02]  /*6580*/  SEL R3, R0, RZ, P1 ;  /* 0x000000ff00037207 */ /* 0x000fe40000800000 */
[----:B------:R-:W-:Y:S01]  /*6590*/  LOP3.LUT R0, R9, R4, RZ, 0x3c, !PT ;  /* 0x0000000409007212 */ /* 0x000fe200078e3cff */
[----:B-1----:R-:W-:Y:S06]  /*65a0*/  @!P0 BRA `(.L_x_137) ;  /* 0x0000000400dc8947 */ /* 0x002fec0003800000 */
.L_x_162:
[----:B------:R-:W-:Y:S01]  /*65b0*/  IMAD R3, R3, 0x8, R2 ;  /* 0x0000000803037824 */ /* 0x000fe200078e0202 */
[----:B------:R-:W-:-:S07]  /*65c0*/  SHF.L.U32 R0, R0, 0x1f, RZ ;  /* 0x0000001f00007819 */ /* 0x000fce00000006ff */
.L_x_138:
[----:B--2---:R2:W3:Y:S02]  /*65d0*/  SYNCS.PHASECHK.TRANS64.TRYWAIT P0, [R3+URZ], R0 ;  /* 0x00000000030075a7 */ /* 0x0044e4000800017f */
[----:B---3--:R-:W-:Y:S05]  /*65e0*/  @!P0 NANOSLEEP.SYNCS 0x989680 ;  /* 0x009896800000895d */ /* 0x008fea0003900000 */
[----:B------:R-:W3:Y:S02]  /*65f0*/  @!P0 SYNCS.PHASECHK.TRANS64 P0, [R3+URZ], R0 ;  /* 0x00000000030085a7 */ /* 0x000ee4000800007f */
[----:B---3--:R-:W-:Y:S05]  /*6600*/  @!P0 BRA `(.L_x_138) ;  /* 0xfffffffc00f08947 */ /* 0x008fea000383ffff */
.L_x_119:
[----:B------:R-:W-:Y:S05]  /*6610*/  BSYNC B0 ;  /* 0x0000000000007941 */ /* 0x000fea0003800000 */
.L_x_118:
[----:B------:R-:W-:Y:S05]  /*6620*/  EXIT ;  /* 0x000000000000794d */ /* 0x000fea0003800000 */
.L_x_22:
[----:B---3--:R3:W4:Y:S02]  /*6630*/  SYNCS.PHASECHK.TRANS64.TRYWAIT P1, [R3+URZ], R0 ;  /* 0x00000000030075a7 */ /* 0x008724000802017f */
[----:B----4-:R-:W-:Y:S05]  /*6640*/  @!P1 NANOSLEEP.SYNCS 0x989680 ;  /* 0x009896800000995d */ /* 0x010fea0003900000 */
[----:B------:R-:W4:Y:S02]  /*6650*/  @!P1 SYNCS.PHASECHK.TRANS64 P1, [R3+URZ], R0 ;  /* 0x00000000030095a7 */ /* 0x000f24000802007f */
[----:B----4-:R-:W-:Y:S05]  /*6660*/  @!P1 BRA `(.L_x_22) ;  /* 0xfffffffc00f09947 */ /* 0x010fea000383ffff */
[----:B------:R-:W-:Y:S05]  /*6670*/  BRA `(.L_x_21) ;  /* 0xffffffb000047947 */ /* 0x000fea000383ffff */
.L_x_27:
[----:B-1----:R1:W2:Y:S02]  /*6680*/  SYNCS.PHASECHK.TRANS64.TRYWAIT P1, [R5+URZ], R4 ;  /* 0x00000004050075a7 */ /* 0x0022a4000802017f */
[----:B--2---:R-:W-:Y:S05]  /*6690*/  @!P1 NANOSLEEP.SYNCS 0x989680 ;  /* 0x009896800000995d */ /* 0x004fea0003900000 */
[----:B------:R-:W2:Y:S02]  /*66a0*/  @!P1 SYNCS.PHASECHK.TRANS64 P1, [R5+URZ], R4 ;  /* 0x00000004050095a7 */ /* 0x000ea4000802007f */
[----:B--2---:R-:W-:Y:S05]  /*66b0*/  @!P1 BRA `(.L_x_27) ;  /* 0xfffffffc00f09947 */ /* 0x004fea000383ffff */
[----:B------:R-:W-:Y:S05]  /*66c0*/  BRA `(.L_x_26) ;  /* 0xffffffb000b47947 */ /* 0x000fea000383ffff */
.L_x_106:
[----:B------:R-:W-:Y:S01]  /*66d0*/  BSSY B1, `(.L_x_139) ;  /* 0x0000006000017945 */ /* 0x000fe20003800000 */
[----:B------:R-:W-:-:S07]  /*66e0*/  IMAD.MOV.U32 R15, RZ, RZ, -0x1 ;  /* 0xffffffffff0f7424 */ /* 0x000fce00078e00ff */
[----:B------:R-:W-:Y:S05]  /*66f0*/  WARPSYNC.COLLECTIVE R15, `(.L_x_140) ;  /* 0x000000000f0c7348 */ /* 0x000fea0003c00000 */
[----:B------:R-:W-:Y:S02]  /*6700*/  ELECT P6, UR62, PT ;  /* 0x00000000003e782f */ /* 0x000fe400038c0000 */
[----:B------:R-:W-:Y:S01]  /*6710*/  MOV R14, UR62 ;  /* 0x0000003e000e7c02 */ /* 0x000fe20008000f00 */
[----:B------:R-:W-:Y:S10]  /*6720*/  ENDCOLLECTIVE ;  /* 0x000000000000791b */ /* 0x000ff40003800000 */
.L_x_140:
[----:B------:R-:W-:Y:S05]  /*6730*/  BSYNC B1 ;  /* 0x0000000000017941 */ /* 0x000fea0003800000 */
.L_x_139:
[----:B------:R-:W-:Y:S05]  /*6740*/  BRA `(.L_x_141) ;  /* 0xffffffe800487947 */ /* 0x000fea000383ffff */
.L_x_109:
[----:B-1----:R1:W2:Y:S02]  /*6750*/  SYNCS.PHASECHK.TRANS64.TRYWAIT P0, [R22+URZ+0x90], R13 ;  /* 0x0000900d160075a7 */ /* 0x0022a4000800017f */
[----:B--2---:R-:W-:Y:S05]  /*6760*/  @!P0 NANOSLEEP.SYNCS 0x989680 ;  /* 0x009896800000895d */ /* 0x004fea0003900000 */
[----:B------:R-:W2:Y:S02]  /*6770*/  @!P0 SYNCS.PHASECHK.TRANS64 P0, [R22+URZ+0x90], R13 ;  /* 0x0000900d160085a7 */ /* 0x000ea4000800007f */
[----:B--2---:R-:W-:Y:S05]  /*6780*/  @!P0 BRA `(.L_x_109) ;  /* 0xfffffffc00f08947 */ /* 0x004fea000383ffff */
[----:B------:R-:W-:Y:S05]  /*6790*/  BRA `(.L_x_142) ;  /* 0xffffffe800887947 */ /* 0x000fea000383ffff */
.L_x_117:
[----:B------:R-:W-:Y:S01]  /*67a0*/  BSSY B0, `(.L_x_143) ;  /* 0x0000006000007945 */ /* 0x000fe20003800000 */
[----:B------:R-:W-:-:S07]  /*67b0*/  IMAD.MOV.U32 R15, RZ, RZ, -0x1 ;  /* 0xffffffffff0f7424 */ /* 0x000fce00078e00ff */
[----:B------:R-:W-:Y:S05]  /*67c0*/  WARPSYNC.COLLECTIVE R15, `(.L_x_144) ;  /* 0x000000000f0c7348 */ /* 0x000fea0003c00000 */
[----:B------:R-:W-:Y:S02]  /*67d0*/  ELECT P6, UR62, PT ;  /* 0x00000000003e782f */ /* 0x000fe400038c0000 */
[----:B------:R-:W-:Y:S01]  /*67e0*/  MOV R14, UR62 ;  /* 0x0000003e000e7c02 */ /* 0x000fe20008000f00 */
[----:B------:R-:W-:Y:S10]  /*67f0*/  ENDCOLLECTIVE ;  /* 0x000000000000791b */ /* 0x000ff40003800000 */
.L_x_144:
[----:B------:R-:W-:Y:S05]  /*6800*/  BSYNC B0 ;  /* 0x0000000000007941 */ /* 0x000fea0003800000 */
.L_x_143:
[----:B------:R-:W-:Y:S05]  /*6810*/  BRA `(.L_x_145) ;  /* 0xfffffff000d87947 */ /* 0x000fea000383ffff */
.L_x_121:
[----:B0-----:R0:W1:Y:S02]  /*6820*/  SYNCS.PHASECHK.TRANS64.TRYWAIT P0, [R7+URZ], R4 ;  /* 0x00000004070075a7 */ /* 0x001064000800017f */
[----:B-1----:R-:W-:Y:S05]  /*6830*/  @!P0 NANOSLEEP.SYNCS 0x989680 ;  /* 0x009896800000895d */ /* 0x002fea0003900000 */
[----:B------:R-:W1:Y:S02]  /*6840*/  @!P0 SYNCS.PHASECHK.TRANS64 P0, [R7+URZ], R4 ;  /* 0x00000004070085a7 */ /* 0x000e64000800007f */
[----:B-1----:R-:W-:Y:S05]  /*6850*/  @!P0 BRA `(.L_x_121) ;  /* 0xfffffffc00f08947 */ /* 0x002fea000383ffff */
[----:B------:R-:W-:Y:S05]  /*6860*/  BRA `(.L_x_146) ;  /* 0xfffffff400187947 */ /* 0x000fea000383ffff */
.L_x_122:
[----:B0-----:R0:W1:Y:S02]  /*6870*/  SYNCS.PHASECHK.TRANS64.TRYWAIT P0, [R8+URZ], R5 ;  /* 0x00000005080075a7 */ /* 0x001064000800017f */
[----:B-1----:R-:W-:Y:S05]  /*6880*/  @!P0 NANOSLEEP.SYNCS 0x989680 ;  /* 0x009896800000895d */ /* 0x002fea0003900000 */
[----:B------:R-:W1:Y:S02]  /*6890*/  @!P0 SYNCS.PHASECHK.TRANS64 P0, [R8+URZ], R5 ;  /* 0x00000005080085a7 */ /* 0x000e64000800007f */
[----:B-1----:R-:W-:Y:S05]  /*68a0*/  @!P0 BRA `(.L_x_122) ;  /* 0xfffffffc00f08947 */ /* 0x002fea000383ffff */
[----:B------:R-:W-:Y:S05]  /*68b0*/  BRA `(.L_x_147) ;  /* 0xfffffff400287947 */ /* 0x000fea000383ffff */
.L_x_123:
[----:B0-----:R0:W1:Y:S02]  /*68c0*/  SYNCS.PHASECHK.TRANS64.TRYWAIT P0, [R9+URZ], R4 ;  /* 0x00000004090075a7 */ /* 0x001064000800017f */
[----:B-1----:R-:W-:Y:S05]  /*68d0*/  @!P0 NANOSLEEP.SYNCS 0x989680 ;  /* 0x009896800000895d */ /* 0x002fea0003900000 */
[----:B------:R-:W1:Y:S02]  /*68e0*/  @!P0 SYNCS.PHASECHK.TRANS64 P0, [R9+URZ], R4 ;  /* 0x00000004090085a7 */ /* 0x000e64000800007f */
[----:B-1----:R-:W-:Y:S05]  /*68f0*/  @!P0 BRA `(.L_x_123) ;  /* 0xfffffffc00f08947 */ /* 0x002fea000383ffff */
[----:B------:R-:W-:Y:S05]  /*6900*/  BRA `(.L_x_148) ;  /* 0xfffffff400387947 */ /* 0x000fea000383ffff */
.L_x_124:
[----:B0-----:R0:W1:Y:S02]  /*6910*/  SYNCS.PHASECHK.TRANS64.TRYWAIT P0, [R8+URZ], R5 ;  /* 0x00000005080075a7 */ /* 0x001064000800017f */
[----:B-1----:R-:W-:Y:S05]  /*6920*/  @!P0 NANOSLEEP.SYNCS 0x989680 ;  /* 0x009896800000895d */ /* 0x002fea0003900000 */
[----:B------:R-:W1:Y:S02]  /*6930*/  @!P0 SYNCS.PHASECHK.TRANS64 P0, [R8+URZ], R5 ;  /* 0x00000005080085a7 */ /* 0x000e64000800007f */
[----:B-1----:R-:W-:Y:S05]  /*6940*/  @!P0 BRA `(.L_x_124) ;  /* 0xfffffffc00f08947 */ /* 0x002fea000383ffff */
[----:B------:R-:W-:Y:S05]  /*6950*/  BRA `(.L_x_149) ;  /* 0xfffffff400487947 */ /* 0x000fea000383ffff */
.L_x_125:
[----:B0-----:R0:W1:Y:S02]  /*6960*/  SYNCS.PHASECHK.TRANS64.TRYWAIT P0, [R9+URZ], R4 ;  /* 0x00000004090075a7 */ /* 0x001064000800017f */
[----:B-1----:R-:W-:Y:S05]  /*6970*/  @!P0 NANOSLEEP.SYNCS 0x989680 ;  /* 0x009896800000895d */ /* 0x002fea0003900000 */
[----:B------:R-:W1:Y:S02]  /*6980*/  @!P0 SYNCS.PHASECHK.TRANS64 P0, [R9+URZ], R4 ;  /* 0x00000004090085a7 */ /* 0x000e64000800007f */
[----:B-1----:R-:W-:Y:S05]  /*6990*/  @!P0 BRA `(.L_x_125) ;  /* 0xfffffffc00f08947 */ /* 0x002fea000383ffff */
[----:B------:R-:W-:Y:S05]  /*69a0*/  BRA `(.L_x_150) ;  /* 0xfffffff400587947 */ /* 0x000fea000383ffff */
.L_x_126:
[----:B0-----:R0:W1:Y:S02]  /*69b0*/  SYNCS.PHASECHK.TRANS64.TRYWAIT P0, [R8+URZ], R5 ;  /* 0x00000005080075a7 */ /* 0x001064000800017f */
[----:B-1----:R-:W-:Y:S05]  /*69c0*/  @!P0 NANOSLEEP.SYNCS 0x989680 ;  /* 0x009896800000895d */ /* 0x002fea0003900000 */
[----:B------:R-:W1:Y:S02]  /*69d0*/  @!P0 SYNCS.PHASECHK.TRANS64 P0, [R8+URZ], R5 ;  /* 0x00000005080085a7 */ /* 0x000e64000800007f */
[----:B-1----:R-:W-:Y:S05]  /*69e0*/  @!P0 BRA `(.L_x_126) ;  /* 0xfffffffc00f08947 */ /* 0x002fea000383ffff */
[----:B------:R-:W-:Y:S05]  /*69f0*/  BRA `(.L_x_151) ;  /* 0xfffffff400687947 */ /* 0x000fea000383ffff */
.L_x_127:
[----:B0-----:R0:W1:Y:S02]  /*6a00*/  SYNCS.PHASECHK.TRANS64.TRYWAIT P0, [R9+URZ], R4 ;  /* 0x00000004090075a7 */ /* 0x001064000800017f */
[----:B-1----:R-:W-:Y:S05]  /*6a10*/  @!P0 NANOSLEEP.SYNCS 0x989680 ;  /* 0x009896800000895d */ /* 0x002fea0003900000 */
[----:B------:R-:W1:Y:S02]  /*6a20*/  @!P0 SYNCS.PHASECHK.TRANS64 P0, [R9+URZ], R4 ;  /* 0x00000004090085a7 */ /* 0x000e64000800007f */
[----:B-1----:R-:W-:Y:S05]  /*6a30*/  @!P0 BRA `(.L_x_127) ;  /* 0xfffffffc00f08947 */ /* 0x002fea000383ffff */
[----:B------:R-:W-:Y:S05]  /*6a40*/  BRA `(.L_x_152) ;  /* 0xfffffff400787947 */ /* 0x000fea000383ffff */
.L_x_128:
[----:B0-----:R0:W1:Y:S02]  /*6a50*/  SYNCS.PHASECHK.TRANS64.TRYWAIT P0, [R8+URZ], R5 ;  /* 0x00000005080075a7 */ /* 0x001064000800017f */
[----:B-1----:R-:W-:Y:S05]  /*6a60*/  @!P0 NANOSLEEP.SYNCS 0x989680 ;  /* 0x009896800000895d */ /* 0x002fea0003900000 */
[----:B------:R-:W1:Y:S02]  /*6a70*/  @!P0 SYNCS.PHASECHK.TRANS64 P0, [R8+URZ], R5 ;  /* 0x00000005080085a7 */ /* 0x000e64000800007f */
[----:B-1----:R-:W-:Y:S05]  /*6a80*/  @!P0 BRA `(.L_x_128) ;  /* 0xfffffffc00f08947 */ /* 0x002fea000383ffff */
[----:B------:R-:W-:Y:S05]  /*6a90*/  BRA `(.L_x_153) ;  /* 0xfffffff400887947 */ /* 0x000fea000383ffff */
.L_x_129:
[----:B0-----:R0:W1:Y:S02]  /*6aa0*/  SYNCS.PHASECHK.TRANS64.TRYWAIT P0, [R9+URZ], R4 ;  /* 0x00000004090075a7 */ /* 0x001064000800017f */
[----:B-1----:R-:W-:Y:S05]  /*6ab0*/  @!P0 NANOSLEEP.SYNCS 0x989680 ;  /* 0x009896800000895d */ /* 0x002fea0003900000 */
[----:B------:R-:W1:Y:S02]  /*6ac0*/  @!P0 SYNCS.PHASECHK.TRANS64 P0, [R9+URZ], R4 ;  /* 0x00000004090085a7 */ /* 0x000e64000800007f */
[----:B-1----:R-:W-:Y:S05]  /*6ad0*/  @!P0 BRA `(.L_x_129) ;  /* 0xfffffffc00f08947 */ /* 0x002fea000383ffff */
[----:B------:R-:W-:Y:S05]  /*6ae0*/  BRA `(.L_x_154) ;  /* 0xfffffff400987947 */ /* 0x000fea000383ffff */
.L_x_130:
[----:B0-----:R0:W1:Y:S02]  /*6af0*/  SYNCS.PHASECHK.TRANS64.TRYWAIT P0, [R8+URZ], R5 ;  /* 0x00000005080075a7 */ /* 0x001064000800017f */
[----:B-1----:R-:W-:Y:S05]  /*6b00*/  @!P0 NANOSLEEP.SYNCS 0x989680 ;  /* 0x009896800000895d */ /* 0x002fea0003900000 */
[----:B------:R-:W1:Y:S02]  /*6b10*/  @!P0 SYNCS.PHASECHK.TRANS64 P0, [R8+URZ], R5 ;  /* 0x00000005080085a7 */ /* 0x000e64000800007f */
[----:B-1----:R-:W-:Y:S05]  /*6b20*/  @!P0 BRA `(.L_x_130) ;  /* 0xfffffffc00f08947 */ /* 0x002fea000383ffff */
[----:B------:R-:W-:Y:S05]  /*6b30*/  BRA `(.L_x_155) ;  /* 0xfffffff400a87947 */ /* 0x000fea000383ffff */
.L_x_131:
[----:B0-----:R0:W1:Y:S02]  /*6b40*/  SYNCS.PHASECHK.TRANS64.TRYWAIT P0, [R9+URZ], R4 ;  /* 0x00000004090075a7 */ /* 0x001064000800017f */
[----:B-1----:R-:W-:Y:S05]  /*6b50*/  @!P0 NANOSLEEP.SYNCS 0x989680 ;  /* 0x009896800000895d */ /* 0x002fea0003900000 */
[----:B------:R-:W1:Y:S02]  /*6b60*/  @!P0 SYNCS.PHASECHK.TRANS64 P0, [R9+URZ], R4 ;  /* 0x00000004090085a7 */ /* 0x000e64000800007f */
[----:B-1----:R-:W-:Y:S05]  /*6b70*/  @!P0 BRA `(.L_x_131) ;  /* 0xfffffffc00f08947 */ /* 0x002fea000383ffff */
[----:B------:R-:W-:Y:S05]  /*6b80*/  BRA `(.L_x_156) ;  /* 0xfffffff400b87947 */ /* 0x000fea000383ffff */
.L_x_132:
[----:B0-----:R0:W1:Y:S02]  /*6b90*/  SYNCS.PHASECHK.TRANS64.TRYWAIT P0, [R8+URZ], R5 ;  /* 0x00000005080075a7 */ /* 0x001064000800017f */
[----:B-1----:R-:W-:Y:S05]  /*6ba0*/  @!P0 NANOSLEEP.SYNCS 0x989680 ;  /* 0x009896800000895d */ /* 0x002fea0003900000 */
[----:B------:R-:W1:Y:S02]  /*6bb0*/  @!P0 SYNCS.PHASECHK.TRANS64 P0, [R8+URZ], R5 ;  /* 0x00000005080085a7 */ /* 0x000e64000800007f */
[----:B-1----:R-:W-:Y:S05]  /*6bc0*/  @!P0 BRA `(.L_x_132) ;  /* 0xfffffffc00f08947 */ /* 0x002fea000383ffff */
[----:B------:R-:W-:Y:S05]  /*6bd0*/  BRA `(.L_x_157) ;  /* 0xfffffff400c87947 */ /* 0x000fea000383ffff */
.L_x_133:
[----:B0-----:R0:W1:Y:S02]  /*6be0*/  SYNCS.PHASECHK.TRANS64.TRYWAIT P0, [R9+URZ], R4 ;  /* 0x00000004090075a7 */ /* 0x001064000800017f */
[----:B-1----:R-:W-:Y:S05]  /*6bf0*/  @!P0 NANOSLEEP.SYNCS 0x989680 ;  /* 0x009896800000895d */ /* 0x002fea0003900000 */
[----:B------:R-:W1:Y:S02]  /*6c00*/  @!P0 SYNCS.PHASECHK.TRANS64 P0, [R9+URZ], R4 ;  /* 0x00000004090085a7 */ /* 0x000e64000800007f */
[----:B-1----:R-:W-:Y:S05]  /*6c10*/  @!P0 BRA `(.L_x_133) ;  /* 0xfffffffc00f08947 */ /* 0x002fea000383ffff */
[----:B------:R-:W-:Y:S05]  /*6c20*/  BRA `(.L_x_158) ;  /* 0xfffffff400d87947 */ /* 0x000fea000383ffff */
.L_x_134:
[----:B0-----:R0:W1:Y:S02]  /*6c30*/  SYNCS.PHASECHK.TRANS64.TRYWAIT P0, [R8+URZ], R5 ;  /* 0x00000005080075a7 */ /* 0x001064000800017f */
[----:B-1----:R-:W-:Y:S05]  /*6c40*/  @!P0 NANOSLEEP.SYNCS 0x989680 ;  /* 0x009896800000895d */ /* 0x002fea0003900000 */
[----:B------:R-:W1:Y:S02]  /*6c50*/  @!P0 SYNCS.PHASECHK.TRANS64 P0, [R8+URZ], R5 ;  /* 0x00000005080085a7 */ /* 0x000e64000800007f */
[----:B-1----:R-:W-:Y:S05]  /*6c60*/  @!P0 BRA `(.L_x_134) ;  /* 0xfffffffc00f08947 */ /* 0x002fea000383ffff */
[----:B------:R-:W-:Y:S05]  /*6c70*/  BRA `(.L_x_159) ;  /* 0xfffffff400e87947 */ /* 0x000fea000383ffff */
.L_x_135:
[----:B0-----:R0:W1:Y:S02]  /*6c80*/  SYNCS.PHASECHK.TRANS64.TRYWAIT P0, [R9+URZ], R4 ;  /* 0x00000004090075a7 */ /* 0x001064000800017f */
[----:B-1----:R-:W-:Y:S05]  /*6c90*/  @!P0 NANOSLEEP.SYNCS 0x989680 ;  /* 0x009896800000895d */ /* 0x002fea0003900000 */
[----:B------:R-:W1:Y:S02]  /*6ca0*/  @!P0 SYNCS.PHASECHK.TRANS64 P0, [R9+URZ], R4 ;  /* 0x00000004090085a7 */ /* 0x000e64000800007f */
[----:B-1----:R-:W-:Y:S05]  /*6cb0*/  @!P0 BRA `(.L_x_135) ;  /* 0xfffffffc00f08947 */ /* 0x002fea000383ffff */
[----:B------:R-:W-:Y:S05]  /*6cc0*/  BRA `(.L_x_160) ;  /* 0xfffffff400f87947 */ /* 0x000fea000383ffff */
.L_x_136:
[----:B0-----:R0:W1:Y:S02]  /*6cd0*/  SYNCS.PHASECHK.TRANS64.TRYWAIT P0, [R8+URZ], R5 ;  /* 0x00000005080075a7 */ /* 0x001064000800017f */
[----:B-1----:R-:W-:Y:S05]  /*6ce0*/  @!P0 NANOSLEEP.SYNCS 0x989680 ;  /* 0x009896800000895d */ /* 0x002fea0003900000 */
[----:B------:R-:W1:Y:S02]  /*6cf0*/  @!P0 SYNCS.PHASECHK.TRANS64 P0, [R8+URZ], R5 ;  /* 0x00000005080085a7 */ /* 0x000e64000800007f */
[----:B-1----:R-:W-:Y:S05]  /*6d00*/  @!P0 BRA `(.L_x_136) ;  /* 0xfffffffc00f08947 */ /* 0x002fea000383ffff */
[----:B------:R-:W-:Y:S05]  /*6d10*/  BRA `(.L_x_161) ;  /* 0xfffffff800087947 */ /* 0x000fea000383ffff */
.L_x_137:
[----:B-1----:R1:W2:Y:S02]  /*6d20*/  SYNCS.PHASECHK.TRANS64.TRYWAIT P0, [R11+URZ], R6 ;  /* 0x000000060b0075a7 */ /* 0x0022a4000800017f */
[----:B--2---:R-:W-:Y:S05]  /*6d30*/  @!P0 NANOSLEEP.SYNCS 0x989680 ;  /* 0x009896800000895d */ /* 0x004fea0003900000 */
[----:B------:R-:W2:Y:S02]  /*6d40*/  @!P0 SYNCS.PHASECHK.TRANS64 P0, [R11+URZ], R6 ;  /* 0x000000060b0085a7 */ /* 0x000ea4000800007f */
[----:B--2---:R-:W-:Y:S05]  /*6d50*/  @!P0 BRA `(.L_x_137) ;  /* 0xfffffffc00f08947 */ /* 0x004fea000383ffff */
[----:B------:R-:W-:Y:S05]  /*6d60*/  BRA `(.L_x_162) ;  /* 0xfffffff800107947 */ /* 0x000fea000383ffff */
.L_x_163:
[----:B------:R-:W-:-:S00]  /*6d70*/  BRA `(.L_x_163) ;  /* 0xfffffffc00fc7947 */ /* 0x000fc0000383ffff */
[----:B------:R-:W-:-:S00]  /*6d80*/  NOP ;  /* 0x0000000000007918 */ /* 0x000fc00000000000 */
[----:B------:R-:W-:-:S00]  /*6d90*/  NOP ;  /* 0x0000000000007918 */ /* 0x000fc00000000000 */
[----:B------:R-:W-:-:S00]  /*6da0*/  NOP ;  /* 0x0000000000007918 */ /* 0x000fc00000000000 */
[----:B------:R-:W-:-:S00]  /*6db0*/  NOP ;  /* 0x0000000000007918 */ /* 0x000fc00000000000 */
[----:B------:R-:W-:-:S00]  /*6dc0*/  NOP ;  /* 0x0000000000007918 */ /* 0x000fc00000000000 */
[----:B------:R-:W-:-:S00]  /*6dd0*/  NOP ;  /* 0x0000000000007918 */ /* 0x000fc00000000000 */
[----:B------:R-:W-:-:S00]  /*6de0*/  NOP ;  /* 0x0000000000007918 */ /* 0x000fc00000000000 */
[----:B------:R-:W-:-:S00]  /*6df0*/  NOP ;  /* 0x0000000000007918 */ /* 0x000fc00000000000 */
.L_x_164:


//--------------------- .nv.global.init           --------------------------
	.section	.nv.global.init,"aw",@progbits
.nv.global.init:
	.type		$str$22,@object
	.size		$str$22,($str$23 - $str$22)
$str$22:
        /*0000*/ 	.byte	0x6b, 0x5f, 0x74, 0x69, 0x6c, 0x65, 0x5f, 0x63, 0x6f, 0x75, 0x6e, 0x74, 0x20, 0x3e, 0x3d, 0x20
        /*0010*/ 	.byte	0x31, 0x00
	.type		$str$23,@object
	.size		$str$23,(__unnamed_1 - $str$23)
$str$23:
        /*0012*/ 	.byte	0x2f, 0x74, 0x6d, 0x70, 0x2f, 0x63, 0x75, 0x74, 0x6c, 0x61, 0x73, 0x73, 0x5f, 0x73, 0x77, 0x65
        /*0022*/ 	.byte	0x65, 0x70, 0x5f, 0x73, 0x72, 0x63, 0x2f, 0x69, 0x6e, 0x63, 0x6c, 0x75, 0x64, 0x65, 0x2f, 0x63
        /*0032*/ 	.byte	0x75, 0x74, 0x6c, 0x61, 0x73, 0x73, 0x2f, 0x67, 0x65, 0x6d, 0x6d, 0x2f, 0x63, 0x6f, 0x6c, 0x6c
        /*0042*/ 	.byte	0x65, 0x63, 0x74, 0x69, 0x76, 0x65, 0x2f, 0x73, 0x6d, 0x39, 0x30, 0x5f, 0x6d, 0x6d, 0x61, 0x5f
        /*0052*/ 	.byte	0x74, 0x6d, 0x61, 0x5f, 0x67, 0x6d, 0x6d, 0x61, 0x5f, 0x73, 0x73, 0x5f, 0x77, 0x61, 0x72, 0x70
        /*0062*/ 	.byte	0x73, 0x70, 0x65, 0x63, 0x69, 0x61, 0x6c, 0x69, 0x7a, 0x65, 0x64, 0x2e, 0x68, 0x70, 0x70, 0x00
	.type		__unnamed_1,@object
	.size		__unnamed_1,(.L_0 - __unnamed_1)
__unnamed_1:
        /*0072*/ 	.byte	0x76, 0x6f, 0x69, 0x64, 0x20, 0x63, 0x75, 0x74, 0x6c, 0x61, 0x73, 0x73, 0x3a, 0x3a, 0x67, 0x65
        /* <DEDUP_REMOVED lines=180> */
        /*0bc2*/ 	.byte	0x65, 0x3a, 0x3a, 0x69, 0x64, 0x65, 0x6e, 0x74, 0x69, 0x74, 0x79, 0x5d, 0x00
.L_0:


//--------------------- .nv.shared._ZN7cutlass13device_kernelINS_4gemm6kernel13GemmUniversalIN4cute5tupleIJiiiiEEENS1_10collective13CollectiveMmaINS1_34MainloopSm90TmaGmmaWarpSpecializedILi18ENS5_IJNS4_1CILi1EEENSA_ILi2EEESB_EEENS1_35KernelTmaWarpSpecializedCooperativeEEENS5_IJNSA_ILi128EEENSA_ILi64EEENSA_ILi32EEEEEENS_10bfloat16_tENS5_IJlSB_lEEESK_SL_NS4_8TiledMMAINS4_8MMA_AtomIJNS4_4SM904GMMA27MMA_64x64x16_F32BF16BF16_SSILNSP_5MajorE0ELSR_0ELNSP_7ScaleInE1ELSS_1EEEEEENS4_6LayoutINS5_IJSC_SB_SB_EEENS5_IJSB_NSA_ILi0EEESX_EEEEENS5_IJNS4_10UnderscoreES10_S10_EEEEENS4_23SM90_TMA_LOAD_MULTICASTENS4_14ComposedLayoutINS4_7SwizzleILi2ELi4ELi3EEENS4_18smem_ptr_flag_bitsILi16EEENSV_INS5_IJNSA_ILi8EEESI_EEENS5_IJSI_SB_EEEEEEEvNS4_8identityENS4_13SM90_TMA_LOADES1D_vS1E_EENS_8epilogue10collective6detail29Sm90TmaWarpSpecializedAdapterINS1I_15DefaultEpilogueISK_SL_SL_NS1H_6thread17LinearCombinationISK_Li1EffLNS1M_9ScaleType4KindE0ELNS_15FloatRoundStyleE2ESK_EENS1_15EpilogueDefaultEEEEEvvEEEEvNT_6ParamsE --------------------------
	.section	.nv.shared._ZN7cutlass13device_kernelINS_4gemm6kernel13GemmUniversalIN4cute5tupleIJiiiiEEENS1_10collective13CollectiveMmaINS1_34MainloopSm90TmaGmmaWarpSpecializedILi18ENS5_IJNS4_1CILi1EEENSA_ILi2EEESB_EEENS1_35KernelTmaWarpSpecializedCooperativeEEENS5_IJNSA_ILi128EEENSA_ILi64EEENSA_ILi32EEEEEENS_10bfloat16_tENS5_IJlSB_lEEESK_SL_NS4_8TiledMMAINS4_8MMA_AtomIJNS4_4SM904GMMA27MMA_64x64x16_F32BF16BF16_SSILNSP_5MajorE0ELSR_0ELNSP_7ScaleInE1ELSS_1EEEEEENS4_6LayoutINS5_IJSC_SB_SB_EEENS5_IJSB_NSA_ILi0EEESX_EEEEENS5_IJNS4_10UnderscoreES10_S10_EEEEENS4_23SM90_TMA_LOAD_MULTICASTENS4_14ComposedLayoutINS4_7SwizzleILi2ELi4ELi3EEENS4_18smem_ptr_flag_bitsILi16EEENSV_INS5_IJNSA_ILi8EEESI_EEENS5_IJSI_SB_EEEEEEEvNS4_8identityENS4_13SM90_TMA_LOADES1D_vS1E_EENS_8epilogue10collective6detail29Sm90TmaWarpSpecializedAdapterINS1I_15DefaultEpilogueISK_SL_SL_NS1H_6thread17LinearCombinationISK_Li1EffLNS1M_9ScaleType4KindE0ELNS_15FloatRoundStyleE2ESK_EENS1_15EpilogueDefaultEEEEEvvEEEEvNT_6ParamsE,"aw",@nobits
	.sectionflags	@""
	.align	16
	.zero		1024


//--------------------- .nv.shared.reserved.0     --------------------------
	.section	.nv.shared.reserved.0,"aw",@nobits
	.weak		__nv_reservedSMEM_offset_0_alias
	.size		__nv_reservedSMEM_offset_0_alias, 0, 0
	.other		__nv_reservedSMEM_offset_0_alias,@"STO_CUDA_RESERVED_SHARED STV_DEFAULT"
__nv_reservedSMEM_offset_0_alias:
	.zero		0


//--------------------- .nv.global                --------------------------
	.section	.nv.global,"aw",@nobits
.nv.global:
	.type		_ZN40_INTERNAL_6acf6d15_4_k_cu_fed93f40_294964cute1_E,@object
	.size		_ZN40_INTERNAL_6acf6d15_4_k_cu_fed93f40_294964cute1_E,(_ZN40_INTERNAL_6acf6d15_4_k_cu_fed93f40_294964cuda3std3__45__cpo6cbeginE - _ZN40_INTERNAL_6acf6d15_4_k_cu_fed93f40_294964cute1_E)
_ZN40_INTERNAL_6acf6d15_4_k_cu_fed93f40_294964cute1_E:
	.zero		1
	.type		_ZN40_INTERNAL_6acf6d15_4_k_cu_fed93f40_294964cuda3std3__45__cpo6cbeginE,@object
	.size		_ZN40_INTERNAL_6acf6d15_4_k_cu_fed93f40_294964cuda3std3__45__cpo6cbeginE,(_ZN40_INTERNAL_6acf6d15_4_k_cu_fed93f40_294964cuda3std3__48in_placeE - _ZN40_INTERNAL_6acf6d15_4_k_cu_fed93f40_294964cuda3std3__45__cpo6cbeginE)
_ZN40_INTERNAL_6acf6d15_4_k_cu_fed93f40_294964cuda3std3__45__cpo6cbeginE:
	.zero		1
	.type		_ZN40_INTERNAL_6acf6d15_4_k_cu_fed93f40_294964cuda3std3__48in_placeE,@object
	.size		_ZN40_INTERNAL_6acf6d15_4_k_cu_fed93f40_294964cuda3std3__48in_placeE,(_ZN40_INTERNAL_6acf6d15_4_k_cu_fed93f40_294964cuda3std6ranges3__45__cpo9iter_moveE - _ZN40_INTERNAL_6acf6d15_4_k_cu_fed93f40_294964cuda3std3__48in_placeE)
_ZN40_INTERNAL_6acf6d15_4_k_cu_fed93f40_294964cuda3std3__48in_placeE:
	.zero		1
	.type		_ZN40_INTERNAL_6acf6d15_4_k_cu_fed93f40_294964cuda3std6ranges3__45__cpo9iter_moveE,@object
	.size		_ZN40_INTERNAL_6acf6d15_4_k_cu_fed93f40_294964cuda3std6ranges3__45__cpo9iter_moveE,(_ZN40_INTERNAL_6acf6d15_4_k_cu_fed93f40_294964cuda3std3__45__cpo5beginE - _ZN40_INTERNAL_6acf6d15_4_k_cu_fed93f40_294964cuda3std6ranges3__45__cpo9iter_moveE)
_ZN40_INTERNAL_6acf6d15_4_k_cu_fed93f40_294964cuda3std6ranges3__45__cpo9iter_moveE:
	.zero		1
	.type		_ZN40_INTERNAL_6acf6d15_4_k_cu_fed93f40_294964cuda3std3__45__cpo5beginE,@object
	.size		_ZN40_INTERNAL_6acf6d15_4_k_cu_fed93f40_294964cuda3std3__45__cpo5beginE,(_ZN40_INTERNAL_6acf6d15_4_k_cu_fed93f40_294964cuda3std3__442_GLOBAL__N__6acf6d15_4_k_cu_fed93f40_294966ignoreE - _ZN40_INTERNAL_6acf6d15_4_k_cu_fed93f40_294964cuda3std3__45__cpo5beginE)
_ZN40_INTERNAL_6acf6d15_4_k_cu_fed93f40_294964cuda3std3__45__cpo5beginE:
	.zero		1
	.type		_ZN40_INTERNAL_6acf6d15_4_k_cu_fed93f40_294964cuda3std3__442_GLOBAL__N__6acf6d15_4_k_cu_fed93f40_294966ignoreE,@object
	.size		_ZN40_INTERNAL_6acf6d15_4_k_cu_fed93f40_294964cuda3std3__442_GLOBAL__N__6acf6d15_4_k_cu_fed93f40_294966ignoreE,(_ZN40_INTERNAL_6acf6d15_4_k_cu_fed93f40_294964cute7productE - _ZN40_INTERNAL_6acf6d15_4_k_cu_fed93f40_294964cuda3std3__442_GLOBAL__N__6acf6d15_4_k_cu_fed93f40_294966ignoreE)
_ZN40_INTERNAL_6acf6d15_4_k_cu_fed93f40_294964cuda3std3__442_GLOBAL__N__6acf6d15_4_k_cu_fed93f40_294966ignoreE:
	.zero		1
	.type		_ZN40_INTERNAL_6acf6d15_4_k_cu_fed93f40_294964cute7productE,@object
	.size		_ZN40_INTERNAL_6acf6d15_4_k_cu_fed93f40_294964cute7productE,(_ZN40_INTERNAL_6acf6d15_4_k_cu_fed93f40_294964cuda3std3__45__cpo3endE - _ZN40_INTERNAL_6acf6d15_4_k_cu_fed93f40_294964cute7productE)
_ZN40_INTERNAL_6acf6d15_4_k_cu_fed93f40_294964cute7productE:
	.zero		1
	.type		_ZN40_INTERNAL_6acf6d15_4_k_cu_fed93f40_294964cuda3std3__45__cpo3endE,@object
	.size		_ZN40_INTERNAL_6acf6d15_4_k_cu_fed93f40_294964cuda3std3__45__cpo3endE,(_ZN40_INTERNAL_6acf6d15_4_k_cu_fed93f40_294964cuda3std3__419piecewise_constructE - _ZN40_INTERNAL_6acf6d15_4_k_cu_fed93f40_294964cuda3std3__45__cpo3endE)
_ZN40_INTERNAL_6acf6d15_4_k_cu_fed93f40_294964cuda3std3__45__cpo3endE:
	.zero		1
	.type		_ZN40_INTERNAL_6acf6d15_4_k_cu_fed93f40_294964cuda3std3__419piecewise_constructE,@object
	.size		_ZN40_INTERNAL_6acf6d15_4_k_cu_fed93f40_294964cuda3std3__419piecewise_constructE,(_ZN40_INTERNAL_6acf6d15_4_k_cu_fed93f40_294964cuda3std3__45__cpo4cendE - _ZN40_INTERNAL_6acf6d15_4_k_cu_fed93f40_294964cuda3std3__419piecewise_constructE)
_ZN40_INTERNAL_6acf6d15_4_k_cu_fed93f40_294964cuda3std3__419piecewise_constructE:
	.zero		1
	.type		_ZN40_INTERNAL_6acf6d15_4_k_cu_fed93f40_294964cuda3std3__45__cpo4cendE,@object
	.size		_ZN40_INTERNAL_6acf6d15_4_k_cu_fed93f40_294964cuda3std3__45__cpo4cendE,(_ZN40_INTERNAL_6acf6d15_4_k_cu_fed93f40_294964cuda3std6ranges3__45__cpo4swapE - _ZN40_INTERNAL_6acf6d15_4_k_cu_fed93f40_294964cuda3std3__45__cpo4cendE)
_ZN40_INTERNAL_6acf6d15_4_k_cu_fed93f40_294964cuda3std3__45__cpo4cendE:
	.zero		1
	.type		_ZN40_INTERNAL_6acf6d15_4_k_cu_fed93f40_294964cuda3std6ranges3__45__cpo4swapE,@object
	.size		_ZN40_INTERNAL_6acf6d15_4_k_cu_fed93f40_294964cuda3std6ranges3__45__cpo4swapE,(.L_8 - _ZN40_INTERNAL_6acf6d15_4_k_cu_fed93f40_294964cuda3std6ranges3__45__cpo4swapE)
_ZN40_INTERNAL_6acf6d15_4_k_cu_fed93f40_294964cuda3std6ranges3__45__cpo4swapE:
	.zero		1
.L_8:


//--------------------- .nv.constant0._ZN7cutlass13device_kernelINS_4gemm6kernel13GemmUniversalIN4cute5tupleIJiiiiEEENS1_10collective13CollectiveMmaINS1_34MainloopSm90TmaGmmaWarpSpecializedILi18ENS5_IJNS4_1CILi1EEENSA_ILi2EEESB_EEENS1_35KernelTmaWarpSpecializedCooperativeEEENS5_IJNSA_ILi128EEENSA_ILi64EEENSA_ILi32EEEEEENS_10bfloat16_tENS5_IJlSB_lEEESK_SL_NS4_8TiledMMAINS4_8MMA_AtomIJNS4_4SM904GMMA27MMA_64x64x16_F32BF16BF16_SSILNSP_5MajorE0ELSR_0ELNSP_7ScaleInE1ELSS_1EEEEEENS4_6LayoutINS5_IJSC_SB_SB_EEENS5_IJSB_NSA_ILi0EEESX_EEEEENS5_IJNS4_10UnderscoreES10_S10_EEEEENS4_23SM90_TMA_LOAD_MULTICASTENS4_14ComposedLayoutINS4_7SwizzleILi2ELi4ELi3EEENS4_18smem_ptr_flag_bitsILi16EEENSV_INS5_IJNSA_ILi8EEESI_EEENS5_IJSI_SB_EEEEEEEvNS4_8identityENS4_13SM90_TMA_LOADES1D_vS1E_EENS_8epilogue10collective6detail29Sm90TmaWarpSpecializedAdapterINS1I_15DefaultEpilogueISK_SL_SL_NS1H_6thread17LinearCombinationISK_Li1EffLNS1M_9ScaleType4KindE0ELNS_15FloatRoundStyleE2ESK_EENS1_15EpilogueDefaultEEEEEvvEEEEvNT_6ParamsE --------------------------
	.section	.nv.constant0._ZN7cutlass13device_kernelINS_4gemm6kernel13GemmUniversalIN4cute5tupleIJiiiiEEENS1_10collective13CollectiveMmaINS1_34MainloopSm90TmaGmmaWarpSpecializedILi18ENS5_IJNS4_1CILi1EEENSA_ILi2EEESB_EEENS1_35KernelTmaWarpSpecializedCooperativeEEENS5_IJNSA_ILi128EEENSA_ILi64EEENSA_ILi32EEEEEENS_10bfloat16_tENS5_IJlSB_lEEESK_SL_NS4_8TiledMMAINS4_8MMA_AtomIJNS4_4SM904GMMA27MMA_64x64x16_F32BF16BF16_SSILNSP_5MajorE0ELSR_0ELNSP_7ScaleInE1ELSS_1EEEEEENS4_6LayoutINS5_IJSC_SB_SB_EEENS5_IJSB_NSA_ILi0EEESX_EEEEENS5_IJNS4_10UnderscoreES10_S10_EEEEENS4_23SM90_TMA_LOAD_MULTICASTENS4_14ComposedLayoutINS4_7SwizzleILi2ELi4ELi3EEENS4_18smem_ptr_flag_bitsILi16EEENSV_INS5_IJNSA_ILi8EEESI_EEENS5_IJSI_SB_EEEEEEEvNS4_8identityENS4_13SM90_TMA_LOADES1D_vS1E_EENS_8epilogue10collective6detail29Sm90TmaWarpSpecializedAdapterINS1I_15DefaultEpilogueISK_SL_SL_NS1H_6thread17LinearCombinationISK_Li1EffLNS1M_9ScaleType4KindE0ELNS_15FloatRoundStyleE2ESK_EENS1_15EpilogueDefaultEEEEEvvEEEEvNT_6ParamsE,"a",@progbits
	.sectionflags	@""
	.align	4
.nv.constant0._ZN7cutlass13device_kernelINS_4gemm6kernel13GemmUniversalIN4cute5tupleIJiiiiEEENS1_10collective13CollectiveMmaINS1_34MainloopSm90TmaGmmaWarpSpecializedILi18ENS5_IJNS4_1CILi1EEENSA_ILi2EEESB_EEENS1_35KernelTmaWarpSpecializedCooperativeEEENS5_IJNSA_ILi128EEENSA_ILi64EEENSA_ILi32EEEEEENS_10bfloat16_tENS5_IJlSB_lEEESK_SL_NS4_8TiledMMAINS4_8MMA_AtomIJNS4_4SM904GMMA27MMA_64x64x16_F32BF16BF16_SSILNSP_5MajorE0ELSR_0ELNSP_7ScaleInE1ELSS_1EEEEEENS4_6LayoutINS5_IJSC_SB_SB_EEENS5_IJSB_NSA_ILi0EEESX_EEEEENS5_IJNS4_10UnderscoreES10_S10_EEEEENS4_23SM90_TMA_LOAD_MULTICASTENS4_14ComposedLayoutINS4_7SwizzleILi2ELi4ELi3EEENS4_18smem_ptr_flag_bitsILi16EEENSV_INS5_IJNSA_ILi8EEESI_EEENS5_IJSI_SB_EEEEEEEvNS4_8identityENS4_13SM90_TMA_LOADES1D_vS1E_EENS_8epilogue10collective6detail29Sm90TmaWarpSpecializedAdapterINS1I_15DefaultEpilogueISK_SL_SL_NS1H_6thread17LinearCombinationISK_Li1EffLNS1M_9ScaleType4KindE0ELNS_15FloatRoundStyleE2ESK_EENS1_15EpilogueDefaultEEEEEvvEEEEvNT_6ParamsE:
	.zero		1664


//--------------------- SYMBOLS --------------------------

	.type		.nv.reservedSmem.offset0,@object
	.size		.nv.reservedSmem.offset0,0x4
	.type		__assertfail,@function
